// auto-generated by cutlass_sweep.gemm — config: {"arch": "sm_100", "cluster_m": 1, "cluster_n": 1, "dtype": "e4m3", "stages": 5, "tile_k": 64, "tile_m": 64, "tile_n": 128}
#include "cutlass/cutlass.h"
#include "cutlass/gemm/collective/collective_builder.hpp"
#include "cutlass/gemm/device/gemm_universal_adapter.h"
#include "cutlass/gemm/kernel/gemm_universal.hpp"
#include "cutlass/epilogue/collective/collective_builder.hpp"

using ElemA = cutlass::float_e4m3_t;
using ElemB = cutlass::float_e4m3_t;
using ElemCD = cutlass::float_e4m3_t;
using Acc  = float;
using TileShape    = cute::Shape<cute::_64, cute::_128, cute::_64>;
using ClusterShape = cute::Shape<cute::_1, cute::_1, cute::_1>;

using CollectiveEpilogue = typename cutlass::epilogue::collective::CollectiveBuilder<
    cutlass::arch::Sm100, cutlass::arch::OpClassTensorOp,
    TileShape, ClusterShape,
    cutlass::epilogue::collective::EpilogueTileAuto,
    Acc, Acc,
    ElemCD, cutlass::layout::RowMajor, 128 / cutlass::sizeof_bits<ElemCD>::value,
    ElemCD, cutlass::layout::RowMajor, 128 / cutlass::sizeof_bits<ElemCD>::value,
    cutlass::epilogue::collective::EpilogueScheduleAuto
  >::CollectiveOp;

using CollectiveMainloop = typename cutlass::gemm::collective::CollectiveBuilder<
    cutlass::arch::Sm100, cutlass::arch::OpClassTensorOp,
    ElemA, cutlass::layout::RowMajor, 128 / cutlass::sizeof_bits<ElemA>::value,
    ElemB, cutlass::layout::ColumnMajor, 128 / cutlass::sizeof_bits<ElemB>::value,
    Acc,
    TileShape, ClusterShape,
    cutlass::gemm::collective::StageCount<5>,
    cutlass::gemm::collective::KernelScheduleAuto
  >::CollectiveOp;

using GemmKernel = cutlass::gemm::kernel::GemmUniversal<
    cute::Shape<int,int,int,int>,
    CollectiveMainloop,
    CollectiveEpilogue
>;
using Gemm = cutlass::gemm::device::GemmUniversalAdapter<GemmKernel>;

// Force the device kernel symbol into the cubin without needing a host main.
auto* _anchor = &cutlass::device_kernel<GemmKernel>;


// ===== COMPILED SASS (sm_100a) =====

	.target	sm_100a

	.elftype	@"ET_EXEC"


//--------------------- .note.nv.tkinfo           --------------------------
	.section	.note.nv.tkinfo,"",@"SHT_NOTE"
	.sectionflags	@"SHF_NOTE_NV_TKINFO"
	.tkinfo
        /*0018*/ 	.word	0x00000002
        /*0030*/ 	.string	""
        /*0030*/ 	.string	"ptxas"
        /*0030*/ 	.string	"Cuda compilation tools, release 13.0, V13.0.88"
        /*0030*/ 	.string	"Build cuda_13.0.r13.0/compiler.36424714_0"
        /*0030*/ 	.string	"-arch sm_100a -m 64 "



//--------------------- .note.nv.cuinfo           --------------------------
	.section	.note.nv.cuinfo,"",@"SHT_NOTE"
	.sectionflags	@"SHF_NOTE_NV_CUINFO"
        /*0018*/ 	.short	0x0002
        /*001a*/ 	.short	0x0064
        /*001c*/ 	.short	0x0082
	.zero		2


//--------------------- .nv.info                  --------------------------
	.section	.nv.info,"",@"SHT_CUDA_INFO"
	.align	4


	//----- nvinfo : EIATTR_REGCOUNT
	.align		4
        /*0000*/ 	.byte	0x04, 0x2f
        /*0002*/ 	.short	(.L_19 - .L_18)
	.align		4
.L_18:
        /*0004*/ 	.word	index@(_ZN7cutlass13device_kernelINS_4gemm6kernel13GemmUniversalIN4cute5tupleIJiiiiEEENS1_10collective13CollectiveMmaINS1_35MainloopSm100TmaUmmaWarpSpecializedILi5ELi2ELi4ENS5_IJNS4_1CILi1EEESB_SB_EEEEENS5_IJNSA_ILi64EEENSA_ILi128EEESE_EEENS_12float_e4m3_tENS5_IJlSB_lEEESH_SI_NS4_8TiledMMAINS4_8MMA_AtomIJNS4_10MMA_TraitsINS4_19SM100_MMA_F8F6F4_SSEJSH_SH_fSE_SF_NS4_17integral_constantINS4_4UMMA5MajorELSP_0EEESQ_NSN_INSO_7ScaleInELSR_0EEESS_EEEEEENS4_6LayoutISC_NS5_IJNSA_ILi0EEESW_SW_EEEEENS5_IJNS4_10UnderscoreESZ_SZ_EEEEENS4_13SM90_TMA_LOADENS4_14ComposedLayoutINS4_7SwizzleILi2ELi4ELi3EEENS4_18smem_ptr_flag_bitsILi8EEENSV_INS5_IJNSA_ILi8EEESE_EEENS5_IJSE_SB_EEEEEEEvNS4_8identityES12_S1C_vS1D_EENS_8epilogue10collective18CollectiveEpilogueINS1F_23Sm100TmaWarpSpecializedILi2ELi2ELi32ELb0ELb0EEEJSG_NS5_IJNSV_ISE_SB_EES1K_EEESH_SI_SH_SI_NS1F_6fusion15FusionCallbacksIS1J_NS1M_17LinearCombinationISH_fSH_fLNS_15FloatRoundStyleE2EEESG_S1L_JEEENS4_5SM1004TMEM4LOAD26SM100_TMEM_LOAD_16dp32b32xES12_S1C_NS4_39AutoVectorizingCopyWithAssumedAlignmentILi128EEENS4_14SM90_TMA_STOREES1C_S1X_S1X_EEEvvEEEEvNT_6ParamsE)
        /*0008*/ 	.word	0x00000080


	//----- nvinfo : EIATTR_FRAME_SIZE
	.align		4
.L_19:
        /*000c*/ 	.byte	0x04, 0x11
        /*000e*/ 	.short	(.L_21 - .L_20)
	.align		4
.L_20:
        /*0010*/ 	.word	index@($__internal_2_$__cuda_sm10x_tcgen05_guardrail_trap_unallocated_columns_being_dealloced)
        /*0014*/ 	.word	0x00000000


	//----- nvinfo : EIATTR_FRAME_SIZE
	.align		4
.L_21:
        /*0018*/ 	.byte	0x04, 0x11
        /*001a*/ 	.short	(.L_23 - .L_22)
	.align		4
.L_22:
        /*001c*/ 	.word	index@($__internal_1_$__cuda_sm10x_tcgen05_guardrail_trap_phase_invalid_during_alloc)
        /*0020*/ 	.word	0x00000000


	//----- nvinfo : EIATTR_FRAME_SIZE
	.align		4
.L_23:
        /*0024*/ 	.byte	0x04, 0x11
        /*0026*/ 	.short	(.L_25 - .L_24)
	.align		4
.L_24:
        /*0028*/ 	.word	index@($__internal_0_$__cuda_sm10x_tcgen05_guardrail_trap_col_being_dealloced_not_returned_by_alloc)
        /*002c*/ 	.word	0x00000000


	//----- nvinfo : EIATTR_FRAME_SIZE
	.align		4
.L_25:
        /*0030*/ 	.byte	0x04, 0x11
        /*0032*/ 	.short	(.L_27 - .L_26)
	.align		4
.L_26:
        /*0034*/ 	.word	index@(_ZN7cutlass13device_kernelINS_4gemm6kernel13GemmUniversalIN4cute5tupleIJiiiiEEENS1_10collective13CollectiveMmaINS1_35MainloopSm100TmaUmmaWarpSpecializedILi5ELi2ELi4ENS5_IJNS4_1CILi1EEESB_SB_EEEEENS5_IJNSA_ILi64EEENSA_ILi128EEESE_EEENS_12float_e4m3_tENS5_IJlSB_lEEESH_SI_NS4_8TiledMMAINS4_8MMA_AtomIJNS4_10MMA_TraitsINS4_19SM100_MMA_F8F6F4_SSEJSH_SH_fSE_SF_NS4_17integral_constantINS4_4UMMA5MajorELSP_0EEESQ_NSN_INSO_7ScaleInELSR_0EEESS_EEEEEENS4_6LayoutISC_NS5_IJNSA_ILi0EEESW_SW_EEEEENS5_IJNS4_10UnderscoreESZ_SZ_EEEEENS4_13SM90_TMA_LOADENS4_14ComposedLayoutINS4_7SwizzleILi2ELi4ELi3EEENS4_18smem_ptr_flag_bitsILi8EEENSV_INS5_IJNSA_ILi8EEESE_EEENS5_IJSE_SB_EEEEEEEvNS4_8identityES12_S1C_vS1D_EENS_8epilogue10collective18CollectiveEpilogueINS1F_23Sm100TmaWarpSpecializedILi2ELi2ELi32ELb0ELb0EEEJSG_NS5_IJNSV_ISE_SB_EES1K_EEESH_SI_SH_SI_NS1F_6fusion15FusionCallbacksIS1J_NS1M_17LinearCombinationISH_fSH_fLNS_15FloatRoundStyleE2EEESG_S1L_JEEENS4_5SM1004TMEM4LOAD26SM100_TMEM_LOAD_16dp32b32xES12_S1C_NS4_39AutoVectorizingCopyWithAssumedAlignmentILi128EEENS4_14SM90_TMA_STOREES1C_S1X_S1X_EEEvvEEEEvNT_6ParamsE)
        /*0038*/ 	.word	0x00000000


	//----- nvinfo : EIATTR_MIN_STACK_SIZE
	.align		4
.L_27:
        /*003c*/ 	.byte	0x04, 0x12
        /*003e*/ 	.short	(.L_29 - .L_28)
	.align		4
.L_28:
        /*0040*/ 	.word	index@(_ZN7cutlass13device_kernelINS_4gemm6kernel13GemmUniversalIN4cute5tupleIJiiiiEEENS1_10collective13CollectiveMmaINS1_35MainloopSm100TmaUmmaWarpSpecializedILi5ELi2ELi4ENS5_IJNS4_1CILi1EEESB_SB_EEEEENS5_IJNSA_ILi64EEENSA_ILi128EEESE_EEENS_12float_e4m3_tENS5_IJlSB_lEEESH_SI_NS4_8TiledMMAINS4_8MMA_AtomIJNS4_10MMA_TraitsINS4_19SM100_MMA_F8F6F4_SSEJSH_SH_fSE_SF_NS4_17integral_constantINS4_4UMMA5MajorELSP_0EEESQ_NSN_INSO_7ScaleInELSR_0EEESS_EEEEEENS4_6LayoutISC_NS5_IJNSA_ILi0EEESW_SW_EEEEENS5_IJNS4_10UnderscoreESZ_SZ_EEEEENS4_13SM90_TMA_LOADENS4_14ComposedLayoutINS4_7SwizzleILi2ELi4ELi3EEENS4_18smem_ptr_flag_bitsILi8EEENSV_INS5_IJNSA_ILi8EEESE_EEENS5_IJSE_SB_EEEEEEEvNS4_8identityES12_S1C_vS1D_EENS_8epilogue10collective18CollectiveEpilogueINS1F_23Sm100TmaWarpSpecializedILi2ELi2ELi32ELb0ELb0EEEJSG_NS5_IJNSV_ISE_SB_EES1K_EEESH_SI_SH_SI_NS1F_6fusion15FusionCallbacksIS1J_NS1M_17LinearCombinationISH_fSH_fLNS_15FloatRoundStyleE2EEESG_S1L_JEEENS4_5SM1004TMEM4LOAD26SM100_TMEM_LOAD_16dp32b32xES12_S1C_NS4_39AutoVectorizingCopyWithAssumedAlignmentILi128EEENS4_14SM90_TMA_STOREES1C_S1X_S1X_EEEvvEEEEvNT_6ParamsE)
        /*0044*/ 	.word	0x00000000
.L_29:


//--------------------- .nv.compat                --------------------------
	.section	.nv.compat,"",@"SHT_CUDA_COMPAT_INFO"
	.align	4
        /*0000*/ 	.byte	0x02, 0x09, 0x01, 0x00, 0x02, 0x02, 0x02, 0x00, 0x02, 0x05, 0x05, 0x00, 0x03, 0x07, 0x01, 0x01
        /*0010*/ 	.byte	0x02, 0x03, 0x01, 0x00, 0x02, 0x06, 0x01, 0x00, 0x04, 0x0b, 0x08, 0x00, 0x09, 0x00, 0x00, 0x00
        /*0020*/ 	.byte	0x00, 0x00, 0x00, 0x00


//--------------------- .nv.info._ZN7cutlass13device_kernelINS_4gemm6kernel13GemmUniversalIN4cute5tupleIJiiiiEEENS1_10collective13CollectiveMmaINS1_35MainloopSm100TmaUmmaWarpSpecializedILi5ELi2ELi4ENS5_IJNS4_1CILi1EEESB_SB_EEEEENS5_IJNSA_ILi64EEENSA_ILi128EEESE_EEENS_12float_e4m3_tENS5_IJlSB_lEEESH_SI_NS4_8TiledMMAINS4_8MMA_AtomIJNS4_10MMA_TraitsINS4_19SM100_MMA_F8F6F4_SSEJSH_SH_fSE_SF_NS4_17integral_constantINS4_4UMMA5MajorELSP_0EEESQ_NSN_INSO_7ScaleInELSR_0EEESS_EEEEEENS4_6LayoutISC_NS5_IJNSA_ILi0EEESW_SW_EEEEENS5_IJNS4_10UnderscoreESZ_SZ_EEEEENS4_13SM90_TMA_LOADENS4_14ComposedLayoutINS4_7SwizzleILi2ELi4ELi3EEENS4_18smem_ptr_flag_bitsILi8EEENSV_INS5_IJNSA_ILi8EEESE_EEENS5_IJSE_SB_EEEEEEEvNS4_8identityES12_S1C_vS1D_EENS_8epilogue10collective18CollectiveEpilogueINS1F_23Sm100TmaWarpSpecializedILi2ELi2ELi32ELb0ELb0EEEJSG_NS5_IJNSV_ISE_SB_EES1K_EEESH_SI_SH_SI_NS1F_6fusion15FusionCallbacksIS1J_NS1M_17LinearCombinationISH_fSH_fLNS_15FloatRoundStyleE2EEESG_S1L_JEEENS4_5SM1004TMEM4LOAD26SM100_TMEM_LOAD_16dp32b32xES12_S1C_NS4_39AutoVectorizingCopyWithAssumedAlignmentILi128EEENS4_14SM90_TMA_STOREES1C_S1X_S1X_EEEvvEEEEvNT_6ParamsE --------------------------
	.section	.nv.info._ZN7cutlass13device_kernelINS_4gemm6kernel13GemmUniversalIN4cute5tupleIJiiiiEEENS1_10collective13CollectiveMmaINS1_35MainloopSm100TmaUmmaWarpSpecializedILi5ELi2ELi4ENS5_IJNS4_1CILi1EEESB_SB_EEEEENS5_IJNSA_ILi64EEENSA_ILi128EEESE_EEENS_12float_e4m3_tENS5_IJlSB_lEEESH_SI_NS4_8TiledMMAINS4_8MMA_AtomIJNS4_10MMA_TraitsINS4_19SM100_MMA_F8F6F4_SSEJSH_SH_fSE_SF_NS4_17integral_constantINS4_4UMMA5MajorELSP_0EEESQ_NSN_INSO_7ScaleInELSR_0EEESS_EEEEEENS4_6LayoutISC_NS5_IJNSA_ILi0EEESW_SW_EEEEENS5_IJNS4_10UnderscoreESZ_SZ_EEEEENS4_13SM90_TMA_LOADENS4_14ComposedLayoutINS4_7SwizzleILi2ELi4ELi3EEENS4_18smem_ptr_flag_bitsILi8EEENSV_INS5_IJNSA_ILi8EEESE_EEENS5_IJSE_SB_EEEEEEEvNS4_8identityES12_S1C_vS1D_EENS_8epilogue10collective18CollectiveEpilogueINS1F_23Sm100TmaWarpSpecializedILi2ELi2ELi32ELb0ELb0EEEJSG_NS5_IJNSV_ISE_SB_EES1K_EEESH_SI_SH_SI_NS1F_6fusion15FusionCallbacksIS1J_NS1M_17LinearCombinationISH_fSH_fLNS_15FloatRoundStyleE2EEESG_S1L_JEEENS4_5SM1004TMEM4LOAD26SM100_TMEM_LOAD_16dp32b32xES12_S1C_NS4_39AutoVectorizingCopyWithAssumedAlignmentILi128EEENS4_14SM90_TMA_STOREES1C_S1X_S1X_EEEvvEEEEvNT_6ParamsE,"",@"SHT_CUDA_INFO"
	.sectionflags	@""
	.align	4


	//----- nvinfo : EIATTR_CUDA_API_VERSION
	.align		4
        /*0000*/ 	.byte	0x04, 0x37
        /*0002*/ 	.short	(.L_31 - .L_30)
.L_30:
        /*0004*/ 	.word	0x00000082


	//----- nvinfo : EIATTR_KPARAM_INFO
	.align		4
.L_31:
        /*0008*/ 	.byte	0x04, 0x17
        /*000a*/ 	.short	(.L_33 - .L_32)
.L_32:
        /*000c*/ 	.word	0x00000000
        /*0010*/ 	.short	0x0000
        /*0012*/ 	.short	0x0000
        /*0014*/ 	.byte	0x00, 0xf0, 0x01, 0x20


	//----- nvinfo : EIATTR_AT_ENTRY_FRAGMENTS
	.align		4
.L_33:
        /*0018*/ 	.byte	0x04, 0x4f
        /*001a*/ 	.short	(.L_35 - .L_34)


	//   ....[0]....
.L_34:
        /*001c*/ 	.word	0x00000006


	//----- nvinfo : EIATTR_RESERVED_SMEM_USED
	.align		4
.L_35:
        /*0020*/ 	.byte	0x01, 0x41
	.zero		2


	//----- nvinfo : EIATTR_SPARSE_MMA_MASK
	.align		4
        /*0024*/ 	.byte	0x03, 0x50
        /*0026*/ 	.short	0x0000


	//----- nvinfo : EIATTR_TCGEN05_1CTA_USED
	.align		4
        /*0028*/ 	.byte	0x01, 0x51
	.zero		2


	//----- nvinfo : EIATTR_MAXREG_COUNT
	.align		4
        /*002c*/ 	.byte	0x03, 0x1b
        /*002e*/ 	.short	0x00ff


	//----- nvinfo : EIATTR_NUM_BARRIERS
	.align		4
        /*0030*/ 	.byte	0x02, 0x4c
        /*0032*/ 	.byte	0x07
	.zero		1


	//----- nvinfo : EIATTR_EXTERNS
	.align		4
        /*0034*/ 	.byte	0x04, 0x0f
        /*0036*/ 	.short	(.L_37 - .L_36)


	//   ....[0]....
	.align		4
.L_36:
        /*0038*/ 	.word	index@(__assertfail)


	//----- nvinfo : EIATTR_MERCURY_ISA_VERSION
	.align		4
.L_37:
        /*003c*/ 	.byte	0x03, 0x5f
        /*003e*/ 	.short	0x0101


	//----- nvinfo : EIATTR_INT_WARP_WIDE_INSTR_OFFSETS
	.align		4
        /*0040*/ 	.byte	0x04, 0x31
        /*0042*/ 	.short	(.L_39 - .L_38)


	//   ....[0]....
.L_38:
        /*0044*/ 	.word	0x00001dd0


	//   ....[1]....
        /*0048*/ 	.word	0x00003830


	//   ....[2]....
        /*004c*/ 	.word	0x00003850


	//   ....[3]....
        /*0050*/ 	.word	0x00003880


	//   ....[4]....
        /*0054*/ 	.word	0x000041b0


	//   ....[5]....
        /*0058*/ 	.word	0x00004220


	//   ....[6]....
        /*005c*/ 	.word	0x00004400


	//   ....[7]....
        /*0060*/ 	.word	0x00004560


	//----- nvinfo : EIATTR_COOP_GROUP_MASK_REGIDS
	.align		4
.L_39:
        /*0064*/ 	.byte	0x04, 0x29
        /*0066*/ 	.short	(.L_41 - .L_40)


	//   ....[0]....
.L_40:
        /*0068*/ 	.word	0xffffffff


	//   ....[1]....
        /*006c*/ 	.word	0xffffffff


	//   ....[2]....
        /*0070*/ 	.word	0xffffffff


	//   ....[3]....
        /*0074*/ 	.word	0xffffffff


	//   ....[4]....
        /*0078*/ 	.word	0xffffffff


	//   ....[5]....
        /*007c*/ 	.word	0xffffffff


	//   ....[6]....
        /*0080*/ 	.word	0xffffffff


	//   ....[7]....
        /*0084*/ 	.word	0xffffffff


	//   ....[8]....
        /*0088*/ 	.word	0xffffffff


	//   ....[9]....
        /*008c*/ 	.word	0xffffffff


	//   ....[10]....
        /*0090*/ 	.word	0xffffffff


	//   ....[11]....
        /*0094*/ 	.word	0xffffffff


	//   ....[12]....
        /*0098*/ 	.word	0xffffffff


	//----- nvinfo : EIATTR_COOP_GROUP_INSTR_OFFSETS
	.align		4
.L_41:
        /*009c*/ 	.byte	0x04, 0x28
        /*009e*/ 	.short	(.L_43 - .L_42)


	//   ....[0]....
.L_42:
        /*00a0*/ 	.word	0x00000090


	//   ....[1]....
        /*00a4*/ 	.word	0x000004d0


	//   ....[2]....
        /*00a8*/ 	.word	0x00000660


	//   ....[3]....
        /*00ac*/ 	.word	0x000007c0


	//   ....[4]....
        /*00b0*/ 	.word	0x000008c0


	//   ....[5]....
        /*00b4*/ 	.word	0x00000a30


	//   ....[6]....
        /*00b8*/ 	.word	0x00000bd0


	//   ....[7]....
        /*00bc*/ 	.word	0x00001cb0


	//   ....[8]....
        /*00c0*/ 	.word	0x00002b20


	//   ....[9]....
        /*00c4*/ 	.word	0x00002d30


	//   ....[10]....
        /*00c8*/ 	.word	0x00002d60


	//   ....[11]....
        /*00cc*/ 	.word	0x00003710


	//   ....[12]....
        /*00d0*/ 	.word	0x00003940


	//----- nvinfo : EIATTR_VRC_CTA_INIT_COUNT
	.align		4
.L_43:
        /*00d4*/ 	.byte	0x02, 0x4a
        /*00d6*/ 	.byte	0x80
	.zero		1


	//----- nvinfo : EIATTR_SYSCALL_OFFSETS
	.align		4
        /*00d8*/ 	.byte	0x04, 0x46
        /*00da*/ 	.short	(.L_45 - .L_44)


	//   ....[0]....
.L_44:
        /*00dc*/ 	.word	0x00004fa0


	//   ....[1]....
        /*00e0*/ 	.word	0x000050e0


	//   ....[2]....
        /*00e4*/ 	.word	0x000058e0


	//   ....[3]....
        /*00e8*/ 	.word	0x00006670


	//----- nvinfo : EIATTR_MBARRIER_INSTR_OFFSETS
	.align		4
.L_45:
        /*00ec*/ 	.byte	0x04, 0x39
        /*00ee*/ 	.short	(.L_47 - .L_46)


	//   ....[0]....
.L_46:
        /*00f0*/ 	.word	0x000005b0
        /*00f4*/ 	.word	0x000000ff
        /*00f8*/ 	.word	0x00000000
        /*00fc*/ 	.short	0x0100
        /*00fe*/ 	.byte	0x05
	.zero		1


	//   ....[1]....
        /*0100*/ 	.word	0x000005c0
        /*0104*/ 	.word	0x000000ff
        /*0108*/ 	.word	0x00000028
        /*010c*/ 	.short	0x0100
        /*010e*/ 	.byte	0x05
	.zero		1


	//   ....[2]....
        /*0110*/ 	.word	0x000005d0
        /*0114*/ 	.word	0x000000ff
        /*0118*/ 	.word	0x00000008
        /*011c*/ 	.short	0x0100
        /*011e*/ 	.byte	0x05
	.zero		1


	//   ....[3]....
        /*0120*/ 	.word	0x000005e0
        /*0124*/ 	.word	0x000000ff
        /*0128*/ 	.word	0x00000030
        /*012c*/ 	.short	0x0100
        /*012e*/ 	.byte	0x05
	.zero		1


	//   ....[4]....
        /*0130*/ 	.word	0x000005f0
        /*0134*/ 	.word	0x000000ff
        /*0138*/ 	.word	0x00000010
        /*013c*/ 	.short	0x0100
        /*013e*/ 	.byte	0x05
	.zero		1


	//   ....[5]....
        /*0140*/ 	.word	0x00000600
        /*0144*/ 	.word	0x000000ff
        /*0148*/ 	.word	0x00000038
        /*014c*/ 	.short	0x0100
        /*014e*/ 	.byte	0x05
	.zero		1


	//   ....[6]....
        /*0150*/ 	.word	0x00000610
        /*0154*/ 	.word	0x000000ff
        /*0158*/ 	.word	0x00000018
        /*015c*/ 	.short	0x0100
        /*015e*/ 	.byte	0x05
	.zero		1


	//   ....[7]....
        /*0160*/ 	.word	0x00000620
        /*0164*/ 	.word	0x000000ff
        /*0168*/ 	.word	0x00000040
        /*016c*/ 	.short	0x0100
        /*016e*/ 	.byte	0x05
	.zero		1


	//   ....[8]....
        /*0170*/ 	.word	0x00000630
        /*0174*/ 	.word	0x000000ff
        /*0178*/ 	.word	0x00000020
        /*017c*/ 	.short	0x0100
        /*017e*/ 	.byte	0x05
	.zero		1


	//   ....[9]....
        /*0180*/ 	.word	0x00000640
        /*0184*/ 	.word	0x000000ff
        /*0188*/ 	.word	0x00000048
        /*018c*/ 	.short	0x0100
        /*018e*/ 	.byte	0x05
	.zero		1


	//   ....[10]....
        /*0190*/ 	.word	0x00000770
        /*0194*/ 	.word	0x000000ff
        /*0198*/ 	.word	0x00000050
        /*019c*/ 	.short	0x0100
        /*019e*/ 	.byte	0x07
	.zero		1


	//   ....[11]....
        /*01a0*/ 	.word	0x00000780
        /*01a4*/ 	.word	0x000000ff
        /*01a8*/ 	.word	0x00000060
        /*01ac*/ 	.short	0x0100
        /*01ae*/ 	.byte	0x07
	.zero		1


	//   ....[12]....
        /*01b0*/ 	.word	0x00000790
        /*01b4*/ 	.word	0x000000ff
        /*01b8*/ 	.word	0x00000058
        /*01bc*/ 	.short	0x0100
        /*01be*/ 	.byte	0x07
	.zero		1


	//   ....[13]....
        /*01c0*/ 	.word	0x000007a0
        /*01c4*/ 	.word	0x000000ff
        /*01c8*/ 	.word	0x00000068
        /*01cc*/ 	.short	0x0100
        /*01ce*/ 	.byte	0x07
	.zero		1


	//   ....[14]....
        /*01d0*/ 	.word	0x00000890
        /*01d4*/ 	.word	0x000000ff
        /*01d8*/ 	.word	0x00000070
        /*01dc*/ 	.short	0x0100
        /*01de*/ 	.byte	0x05
	.zero		1


	//   ....[15]....
        /*01e0*/ 	.word	0x000008a0
        /*01e4*/ 	.word	0x000000ff
        /*01e8*/ 	.word	0x00000078
        /*01ec*/ 	.short	0x0100
        /*01ee*/ 	.byte	0x05
	.zero		1


	//   ....[16]....
        /*01f0*/ 	.word	0x000009e0
        /*01f4*/ 	.word	0x000000ff
        /*01f8*/ 	.word	0x00000080
        /*01fc*/ 	.short	0x0100
        /*01fe*/ 	.byte	0x05
	.zero		1


	//   ....[17]....
        /*0200*/ 	.word	0x000009f0
        /*0204*/ 	.word	0x000000ff
        /*0208*/ 	.word	0x00000090
        /*020c*/ 	.short	0x0100
        /*020e*/ 	.byte	0x05
	.zero		1


	//   ....[18]....
        /*0210*/ 	.word	0x00000a00
        /*0214*/ 	.word	0x000000ff
        /*0218*/ 	.word	0x00000088
        /*021c*/ 	.short	0x0100
        /*021e*/ 	.byte	0x05
	.zero		1


	//   ....[19]....
        /*0220*/ 	.word	0x00000a10
        /*0224*/ 	.word	0x000000ff
        /*0228*/ 	.word	0x00000098
        /*022c*/ 	.short	0x0100
        /*022e*/ 	.byte	0x05
	.zero		1


	//   ....[20]....
        /*0230*/ 	.word	0x00000b40
        /*0234*/ 	.word	0x000000ff
        /*0238*/ 	.word	0x000000a0
        /*023c*/ 	.short	0x0100
        /*023e*/ 	.byte	0x07
	.zero		1


	//   ....[21]....
        /*0240*/ 	.word	0x00000b50
        /*0244*/ 	.word	0x000000ff
        /*0248*/ 	.word	0x000000c0
        /*024c*/ 	.short	0x0100
        /*024e*/ 	.byte	0x07
	.zero		1


	//   ....[22]....
        /*0250*/ 	.word	0x00000b60
        /*0254*/ 	.word	0x000000ff
        /*0258*/ 	.word	0x000000a8
        /*025c*/ 	.short	0x0100
        /*025e*/ 	.byte	0x07
	.zero		1


	//   ....[23]....
        /*0260*/ 	.word	0x00000b70
        /*0264*/ 	.word	0x000000ff
        /*0268*/ 	.word	0x000000c8
        /*026c*/ 	.short	0x0100
        /*026e*/ 	.byte	0x07
	.zero		1


	//   ....[24]....
        /*0270*/ 	.word	0x00000b80
        /*0274*/ 	.word	0x000000ff
        /*0278*/ 	.word	0x000000b0
        /*027c*/ 	.short	0x0100
        /*027e*/ 	.byte	0x07
	.zero		1


	//   ....[25]....
        /*0280*/ 	.word	0x00000b90
        /*0284*/ 	.word	0x000000ff
        /*0288*/ 	.word	0x000000d0
        /*028c*/ 	.short	0x0100
        /*028e*/ 	.byte	0x07
	.zero		1


	//   ....[26]....
        /*0290*/ 	.word	0x00000ba0
        /*0294*/ 	.word	0x000000ff
        /*0298*/ 	.word	0x000000b8
        /*029c*/ 	.short	0x0100
        /*029e*/ 	.byte	0x07
	.zero		1


	//   ....[27]....
        /*02a0*/ 	.word	0x00000bb0
        /*02a4*/ 	.word	0x000000ff
        /*02a8*/ 	.word	0x000000d8
        /*02ac*/ 	.short	0x0100
        /*02ae*/ 	.byte	0x07
	.zero		1


	//   ....[28]....
        /*02b0*/ 	.word	0x00000ca0
        /*02b4*/ 	.word	0x000000ff
        /*02b8*/ 	.word	0x000000e0
        /*02bc*/ 	.short	0x0100
        /*02be*/ 	.byte	0x05
	.zero		1


	//   ....[29]....
        /*02c0*/ 	.word	0x00000cb0
        /*02c4*/ 	.word	0x000000ff
        /*02c8*/ 	.word	0x000000f0
        /*02cc*/ 	.short	0x0100
        /*02ce*/ 	.byte	0x05
	.zero		1


	//   ....[30]....
        /*02d0*/ 	.word	0x00000cc0
        /*02d4*/ 	.word	0x000000ff
        /*02d8*/ 	.word	0x000000e8
        /*02dc*/ 	.short	0x0100
        /*02de*/ 	.byte	0x05
	.zero		1


	//   ....[31]....
        /*02e0*/ 	.word	0x00000cd0
        /*02e4*/ 	.word	0x000000ff
        /*02e8*/ 	.word	0x000000f8
        /*02ec*/ 	.short	0x0100
        /*02ee*/ 	.byte	0x05
	.zero		1


	//   ....[32]....
        /*02f0*/ 	.word	0x000015b0
        /*02f4*/ 	.word	0x00000003
        /*02f8*/ 	.word	0x000000f0
        /*02fc*/ 	.short	0x010a
        /*02fe*/ 	.byte	0xff
	.zero		1


	//   ....[33]....
        /*0300*/ 	.word	0x000015e0
        /*0304*/ 	.word	0x00000003
        /*0308*/ 	.word	0x000000e0
        /*030c*/ 	.short	0x0101
        /*030e*/ 	.byte	0xff
	.zero		1


	//   ....[34]....
        /*0310*/ 	.word	0x000016b0
        /*0314*/ 	.word	0x000000ff
        /*0318*/ 	.word	0x00000028
        /*031c*/ 	.short	0x010a
        /*031e*/ 	.byte	0x08
	.zero		1


	//   ....[35]....
        /*0320*/ 	.word	0x00001750
        /*0324*/ 	.word	0x000000ff
        /*0328*/ 	.word	0x00000028
        /*032c*/ 	.short	0x010a
        /*032e*/ 	.byte	0x21
	.zero		1


	//   ....[36]....
        /*0330*/ 	.word	0x000018a0
        /*0334*/ 	.word	0x000000ff
        /*0338*/ 	.word	0x00000028
        /*033c*/ 	.short	0x010a
        /*033e*/ 	.byte	0x08
	.zero		1


	//   ....[37]....
        /*0340*/ 	.word	0x000019b0
        /*0344*/ 	.word	0x000000ff
        /*0348*/ 	.word	0x00000078
        /*034c*/ 	.short	0x0101
        /*034e*/ 	.byte	0x04
	.zero		1


	//   ....[38]....
        /*0350*/ 	.word	0x000019d0
        /*0354*/ 	.word	0x000000ff
        /*0358*/ 	.word	0x00000028
        /*035c*/ 	.short	0x010a
        /*035e*/ 	.byte	0x08
	.zero		1


	//   ....[39]....
        /*0360*/ 	.word	0x00001a50
        /*0364*/ 	.word	0x000000ff
        /*0368*/ 	.word	0x00000028
        /*036c*/ 	.short	0x010a
        /*036e*/ 	.byte	0x11
	.zero		1


	//   ....[40]....
        /*0370*/ 	.word	0x00001ba0
        /*0374*/ 	.word	0x000000ff
        /*0378*/ 	.word	0x00000028
        /*037c*/ 	.short	0x010a
        /*037e*/ 	.byte	0x08
	.zero		1


	//   ....[41]....
        /*0380*/ 	.word	0x00001ce0
        /*0384*/ 	.word	0x00000002
        /*0388*/ 	.word	0x00000080
        /*038c*/ 	.short	0x010a
        /*038e*/ 	.byte	0xff
	.zero		1


	//   ....[42]....
        /*0390*/ 	.word	0x00001da0
        /*0394*/ 	.word	0x00000002
        /*0398*/ 	.word	0x00000000
        /*039c*/ 	.short	0x0101
        /*039e*/ 	.byte	0xff
	.zero		1


	//   ....[43]....
        /*03a0*/ 	.word	0x00002300
        /*03a4*/ 	.word	0x000000ff
        /*03a8*/ 	.word	0x00000000
        /*03ac*/ 	.short	0x010a
        /*03ae*/ 	.byte	0x05
	.zero		1


	//   ....[44]....
        /*03b0*/ 	.word	0x00002390
        /*03b4*/ 	.word	0x000000ff
        /*03b8*/ 	.word	0x00000000
        /*03bc*/ 	.short	0x010a
        /*03be*/ 	.byte	0x05
	.zero		1


	//   ....[45]....
        /*03c0*/ 	.word	0x00002420
        /*03c4*/ 	.word	0x000000ff
        /*03c8*/ 	.word	0x00000000
        /*03cc*/ 	.short	0x010a
        /*03ce*/ 	.byte	0x05
	.zero		1


	//   ....[46]....
        /*03d0*/ 	.word	0x000024b0
        /*03d4*/ 	.word	0x000000ff
        /*03d8*/ 	.word	0x00000000
        /*03dc*/ 	.short	0x010a
        /*03de*/ 	.byte	0x05
	.zero		1


	//   ....[47]....
        /*03e0*/ 	.word	0x00002550
        /*03e4*/ 	.word	0x00000000
        /*03e8*/ 	.word	0x00000000
        /*03ec*/ 	.short	0x010a
        /*03ee*/ 	.byte	0xff
	.zero		1


	//   ....[48]....
        /*03f0*/ 	.word	0x00002670
        /*03f4*/ 	.word	0x00000000
        /*03f8*/ 	.word	0x000000e0
        /*03fc*/ 	.short	0x010a
        /*03fe*/ 	.byte	0xff
	.zero		1


	//   ....[49]....
        /*0400*/ 	.word	0x000026d0
        /*0404*/ 	.word	0x00000004
        /*0408*/ 	.word	0x00000000
        /*040c*/ 	.short	0x0101
        /*040e*/ 	.byte	0xff
	.zero		1


	//   ....[50]....
        /*0410*/ 	.word	0x000026f0
        /*0414*/ 	.word	0x000000ff
        /*0418*/ 	.word	0x00000090
        /*041c*/ 	.short	0x010a
        /*041e*/ 	.byte	0x05
	.zero		1


	//   ....[51]....
        /*0420*/ 	.word	0x00002810
        /*0424*/ 	.word	0x00000000
        /*0428*/ 	.word	0x00000080
        /*042c*/ 	.short	0x010a
        /*042e*/ 	.byte	0xff
	.zero		1


	//   ....[52]....
        /*0430*/ 	.word	0x00002920
        /*0434*/ 	.word	0x00000000
        /*0438*/ 	.word	0x00000000
        /*043c*/ 	.short	0x0101
        /*043e*/ 	.byte	0xff
	.zero		1


	//   ....[53]....
        /*0440*/ 	.word	0x000029b0
        /*0444*/ 	.word	0x000000ff
        /*0448*/ 	.word	0x00000090
        /*044c*/ 	.short	0x0106
        /*044e*/ 	.byte	0x05
	.zero		1


	//   ....[54]....
        /*0450*/ 	.word	0x000029d0
        /*0454*/ 	.word	0x000000ff
        /*0458*/ 	.word	0x00000090
        /*045c*/ 	.short	0x010a
        /*045e*/ 	.byte	0x05
	.zero		1


	//   ....[55]....
        /*0460*/ 	.word	0x00002a60
        /*0464*/ 	.word	0x000000ff
        /*0468*/ 	.word	0x00000090
        /*046c*/ 	.short	0x0106
        /*046e*/ 	.byte	0x04
	.zero		1


	//   ....[56]....
        /*0470*/ 	.word	0x00002aa0
        /*0474*/ 	.word	0x00000000
        /*0478*/ 	.word	0x00000090
        /*047c*/ 	.short	0x010a
        /*047e*/ 	.byte	0xff
	.zero		1


	//   ....[57]....
        /*0480*/ 	.word	0x00002fa0
        /*0484*/ 	.word	0x00000000
        /*0488*/ 	.word	0x00000080
        /*048c*/ 	.short	0x010a
        /*048e*/ 	.byte	0xff
	.zero		1


	//   ....[58]....
        /*0490*/ 	.word	0x000030a0
        /*0494*/ 	.word	0x00000003
        /*0498*/ 	.word	0x00000000
        /*049c*/ 	.short	0x0101
        /*049e*/ 	.byte	0xff
	.zero		1


	//   ....[59]....
        /*04a0*/ 	.word	0x000030b0
        /*04a4*/ 	.word	0x000000ff
        /*04a8*/ 	.word	0x00000000
        /*04ac*/ 	.short	0x010a
        /*04ae*/ 	.byte	0x04
	.zero		1


	//   ....[60]....
        /*04b0*/ 	.word	0x00003130
        /*04b4*/ 	.word	0x000000ff
        /*04b8*/ 	.word	0x000000c0
        /*04bc*/ 	.short	0x010a
        /*04be*/ 	.byte	0x08
	.zero		1


	//   ....[61]....
        /*04c0*/ 	.word	0x00003210
        /*04c4*/ 	.word	0x000000ff
        /*04c8*/ 	.word	0x00000000
        /*04cc*/ 	.short	0x010a
        /*04ce*/ 	.byte	0x07
	.zero		1


	//   ....[62]....
        /*04d0*/ 	.word	0x00003350
        /*04d4*/ 	.word	0x000000ff
        /*04d8*/ 	.word	0x00000000
        /*04dc*/ 	.short	0x010a
        /*04de*/ 	.byte	0x04
	.zero		1


	//   ....[63]....
        /*04e0*/ 	.word	0x00003540
        /*04e4*/ 	.word	0x000000ff
        /*04e8*/ 	.word	0x00000000
        /*04ec*/ 	.short	0x010a
        /*04ee*/ 	.byte	0x05
	.zero		1


	//   ....[64]....
        /*04f0*/ 	.word	0x000035d0
        /*04f4*/ 	.word	0x000000ff
        /*04f8*/ 	.word	0x00000000
        /*04fc*/ 	.short	0x010a
        /*04fe*/ 	.byte	0x05
	.zero		1


	//   ....[65]....
        /*0500*/ 	.word	0x00003660
        /*0504*/ 	.word	0x000000ff
        /*0508*/ 	.word	0x00000000
        /*050c*/ 	.short	0x010a
        /*050e*/ 	.byte	0x05
	.zero		1


	//   ....[66]....
        /*0510*/ 	.word	0x000036f0
        /*0514*/ 	.word	0x000000ff
        /*0518*/ 	.word	0x00000000
        /*051c*/ 	.short	0x010a
        /*051e*/ 	.byte	0x07
	.zero		1


	//   ....[67]....
        /*0520*/ 	.word	0x00003b50
        /*0524*/ 	.word	0x00000000
        /*0528*/ 	.word	0x00000080
        /*052c*/ 	.short	0x010a
        /*052e*/ 	.byte	0xff
	.zero		1


	//   ....[68]....
        /*0530*/ 	.word	0x00003c10
        /*0534*/ 	.word	0x00000000
        /*0538*/ 	.word	0x00000000
        /*053c*/ 	.short	0x0101
        /*053e*/ 	.byte	0xff
	.zero		1


	//   ....[69]....
        /*0540*/ 	.word	0x00003f30
        /*0544*/ 	.word	0x000000ff
        /*0548*/ 	.word	0x00000078
        /*054c*/ 	.short	0x010a
        /*054e*/ 	.byte	0x07
	.zero		1


	//   ....[70]....
        /*0550*/ 	.word	0x00004120
        /*0554*/ 	.word	0x000000ff
        /*0558*/ 	.word	0x00000060
        /*055c*/ 	.short	0x010a
        /*055e*/ 	.byte	0x07
	.zero		1


	//   ....[71]....
        /*0560*/ 	.word	0x000042f0
        /*0564*/ 	.word	0x000000ff
        /*0568*/ 	.word	0x00000050
        /*056c*/ 	.short	0x010b
        /*056e*/ 	.byte	0x07
	.zero		1


	//   ....[72]....
        /*0570*/ 	.word	0x00004360
        /*0574*/ 	.word	0x000000ff
        /*0578*/ 	.word	0x00000000
        /*057c*/ 	.short	0x0101
        /*057e*/ 	.byte	0x08
	.zero		1


	//   ....[73]....
        /*0580*/ 	.word	0x00004390
        /*0584*/ 	.word	0x000000ff
        /*0588*/ 	.word	0x00000068
        /*058c*/ 	.short	0x010a
        /*058e*/ 	.byte	0x07
	.zero		1


	//   ....[74]....
        /*0590*/ 	.word	0x000045a0
        /*0594*/ 	.word	0x000000ff
        /*0598*/ 	.word	0x00000058
        /*059c*/ 	.short	0x010b
        /*059e*/ 	.byte	0x07
	.zero		1


	//   ....[75]....
        /*05a0*/ 	.word	0x000045c0
        /*05a4*/ 	.word	0x000000ff
        /*05a8*/ 	.word	0x00000000
        /*05ac*/ 	.short	0x0101
        /*05ae*/ 	.byte	0x0d
	.zero		1


	//   ....[76]....
        /*05b0*/ 	.word	0x000045f0
        /*05b4*/ 	.word	0x000000ff
        /*05b8*/ 	.word	0x00000060
        /*05bc*/ 	.short	0x010a
        /*05be*/ 	.byte	0x07
	.zero		1


	//   ....[77]....
        /*05c0*/ 	.word	0x00004630
        /*05c4*/ 	.word	0x00000000
        /*05c8*/ 	.word	0x00000068
        /*05cc*/ 	.short	0x010a
        /*05ce*/ 	.byte	0xff
	.zero		1


	//   ....[78]....
        /*05d0*/ 	.word	0x00004970
        /*05d4*/ 	.word	0x00000000
        /*05d8*/ 	.word	0x00000080
        /*05dc*/ 	.short	0x010a
        /*05de*/ 	.byte	0xff
	.zero		1


	//   ....[79]....
        /*05e0*/ 	.word	0x00004a80
        /*05e4*/ 	.word	0x00000000
        /*05e8*/ 	.word	0x00000000
        /*05ec*/ 	.short	0x0101
        /*05ee*/ 	.byte	0xff
	.zero		1


	//   ....[80]....
        /*05f0*/ 	.word	0x000054d0
        /*05f4*/ 	.word	0x00000000
        /*05f8*/ 	.word	0x00000050
        /*05fc*/ 	.short	0x010a
        /*05fe*/ 	.byte	0xff
	.zero		1


	//   ....[81]....
        /*0600*/ 	.word	0x00005540
        /*0604*/ 	.word	0x00000071
        /*0608*/ 	.word	0x000000a0
        /*060c*/ 	.short	0x010a
        /*060e*/ 	.byte	0xff
	.zero		1


	//   ....[82]....
        /*0610*/ 	.word	0x00005620
        /*0614*/ 	.word	0x00000000
        /*0618*/ 	.word	0x00000050
        /*061c*/ 	.short	0x010a
        /*061e*/ 	.byte	0xff
	.zero		1


	//   ....[83]....
        /*0620*/ 	.word	0x00005760
        /*0624*/ 	.word	0x00000000
        /*0628*/ 	.word	0x00000000
        /*062c*/ 	.short	0x0101
        /*062e*/ 	.byte	0xff
	.zero		1


	//   ....[84]....
        /*0630*/ 	.word	0x000057c0
        /*0634*/ 	.word	0x00000071
        /*0638*/ 	.word	0x000000a0
        /*063c*/ 	.short	0x010a
        /*063e*/ 	.byte	0xff
	.zero		1


	//   ....[85]....
        /*0640*/ 	.word	0x00006310
        /*0644*/ 	.word	0x00000020
        /*0648*/ 	.word	0x00000050
        /*064c*/ 	.short	0x010a
        /*064e*/ 	.byte	0xff
	.zero		1


	//   ....[86]....
        /*0650*/ 	.word	0x000063d0
        /*0654*/ 	.word	0x00000020
        /*0658*/ 	.word	0x00000050
        /*065c*/ 	.short	0x010a
        /*065e*/ 	.byte	0xff
	.zero		1


	//   ....[87]....
        /*0660*/ 	.word	0x000064f0
        /*0664*/ 	.word	0x00000003
        /*0668*/ 	.word	0x00000000
        /*066c*/ 	.short	0x0101
        /*066e*/ 	.byte	0xff
	.zero		1


	//   ....[88]....
        /*0670*/ 	.word	0x00006930
        /*0674*/ 	.word	0x000000ff
        /*0678*/ 	.word	0x00000000
        /*067c*/ 	.short	0x0101
        /*067e*/ 	.byte	0x05
	.zero		1


	//   ....[89]....
        /*0680*/ 	.word	0x00007170
        /*0684*/ 	.word	0x00000003
        /*0688*/ 	.word	0x000000f0
        /*068c*/ 	.short	0x010a
        /*068e*/ 	.byte	0xff
	.zero		1


	//   ....[90]....
        /*0690*/ 	.word	0x000071d0
        /*0694*/ 	.word	0x00000002
        /*0698*/ 	.word	0x00000028
        /*069c*/ 	.short	0x010a
        /*069e*/ 	.byte	0xff
	.zero		1


	//   ....[91]....
        /*06a0*/ 	.word	0x00007230
        /*06a4*/ 	.word	0x00000002
        /*06a8*/ 	.word	0x00000028
        /*06ac*/ 	.short	0x010a
        /*06ae*/ 	.byte	0xff
	.zero		1


	//   ....[92]....
        /*06b0*/ 	.word	0x00007280
        /*06b4*/ 	.word	0x00000002
        /*06b8*/ 	.word	0x00000080
        /*06bc*/ 	.short	0x010a
        /*06be*/ 	.byte	0xff
	.zero		1


	//   ....[93]....
        /*06c0*/ 	.word	0x000072e0
        /*06c4*/ 	.word	0x00000000
        /*06c8*/ 	.word	0x00000000
        /*06cc*/ 	.short	0x010a
        /*06ce*/ 	.byte	0xff
	.zero		1


	//   ....[94]....
        /*06d0*/ 	.word	0x00007340
        /*06d4*/ 	.word	0x00000000
        /*06d8*/ 	.word	0x00000000
        /*06dc*/ 	.short	0x010a
        /*06de*/ 	.byte	0xff
	.zero		1


	//   ....[95]....
        /*06e0*/ 	.word	0x000073a0
        /*06e4*/ 	.word	0x00000000
        /*06e8*/ 	.word	0x00000000
        /*06ec*/ 	.short	0x010a
        /*06ee*/ 	.byte	0xff
	.zero		1


	//   ....[96]....
        /*06f0*/ 	.word	0x00007400
        /*06f4*/ 	.word	0x00000000
        /*06f8*/ 	.word	0x00000000
        /*06fc*/ 	.short	0x010a
        /*06fe*/ 	.byte	0xff
	.zero		1


	//   ....[97]....
        /*0700*/ 	.word	0x00007450
        /*0704*/ 	.word	0x00000000
        /*0708*/ 	.word	0x000000e0
        /*070c*/ 	.short	0x010a
        /*070e*/ 	.byte	0xff
	.zero		1


	//   ....[98]....
        /*0710*/ 	.word	0x000074b0
        /*0714*/ 	.word	0x00000000
        /*0718*/ 	.word	0x00000090
        /*071c*/ 	.short	0x010a
        /*071e*/ 	.byte	0xff
	.zero		1


	//   ....[99]....
        /*0720*/ 	.word	0x00007500
        /*0724*/ 	.word	0x00000000
        /*0728*/ 	.word	0x00000080
        /*072c*/ 	.short	0x010a
        /*072e*/ 	.byte	0xff
	.zero		1


	//   ....[100]....
        /*0730*/ 	.word	0x00007560
        /*0734*/ 	.word	0x00000000
        /*0738*/ 	.word	0x00000090
        /*073c*/ 	.short	0x010a
        /*073e*/ 	.byte	0xff
	.zero		1


	//   ....[101]....
        /*0740*/ 	.word	0x000075b0
        /*0744*/ 	.word	0x00000000
        /*0748*/ 	.word	0x00000080
        /*074c*/ 	.short	0x010a
        /*074e*/ 	.byte	0xff
	.zero		1


	//   ....[102]....
        /*0750*/ 	.word	0x00007610
        /*0754*/ 	.word	0x00000003
        /*0758*/ 	.word	0x000000c0
        /*075c*/ 	.short	0x010a
        /*075e*/ 	.byte	0xff
	.zero		1


	//   ....[103]....
        /*0760*/ 	.word	0x00007670
        /*0764*/ 	.word	0x00000000
        /*0768*/ 	.word	0x00000000
        /*076c*/ 	.short	0x010a
        /*076e*/ 	.byte	0xff
	.zero		1


	//   ....[104]....
        /*0770*/ 	.word	0x000076d0
        /*0774*/ 	.word	0x00000000
        /*0778*/ 	.word	0x00000000
        /*077c*/ 	.short	0x010a
        /*077e*/ 	.byte	0xff
	.zero		1


	//   ....[105]....
        /*0780*/ 	.word	0x00007730
        /*0784*/ 	.word	0x00000000
        /*0788*/ 	.word	0x00000000
        /*078c*/ 	.short	0x010a
        /*078e*/ 	.byte	0xff
	.zero		1


	//   ....[106]....
        /*0790*/ 	.word	0x00007790
        /*0794*/ 	.word	0x00000000
        /*0798*/ 	.word	0x00000000
        /*079c*/ 	.short	0x010a
        /*079e*/ 	.byte	0xff
	.zero		1


	//   ....[107]....
        /*07a0*/ 	.word	0x000077f0
        /*07a4*/ 	.word	0x00000000
        /*07a8*/ 	.word	0x00000000
        /*07ac*/ 	.short	0x010a
        /*07ae*/ 	.byte	0xff
	.zero		1


	//   ....[108]....
        /*07b0*/ 	.word	0x00007840
        /*07b4*/ 	.word	0x00000000
        /*07b8*/ 	.word	0x00000080
        /*07bc*/ 	.short	0x010a
        /*07be*/ 	.byte	0xff
	.zero		1


	//   ....[109]....
        /*07c0*/ 	.word	0x000078a0
        /*07c4*/ 	.word	0x00000000
        /*07c8*/ 	.word	0x00000078
        /*07cc*/ 	.short	0x010a
        /*07ce*/ 	.byte	0xff
	.zero		1


	//   ....[110]....
        /*07d0*/ 	.word	0x00007900
        /*07d4*/ 	.word	0x00000003
        /*07d8*/ 	.word	0x00000060
        /*07dc*/ 	.short	0x010a
        /*07de*/ 	.byte	0xff
	.zero		1


	//   ....[111]....
        /*07e0*/ 	.word	0x00007960
        /*07e4*/ 	.word	0x00000003
        /*07e8*/ 	.word	0x00000068
        /*07ec*/ 	.short	0x010a
        /*07ee*/ 	.byte	0xff
	.zero		1


	//   ....[112]....
        /*07f0*/ 	.word	0x000079c0
        /*07f4*/ 	.word	0x00000000
        /*07f8*/ 	.word	0x00000060
        /*07fc*/ 	.short	0x010a
        /*07fe*/ 	.byte	0xff
	.zero		1


	//   ....[113]....
        /*0800*/ 	.word	0x00007a10
        /*0804*/ 	.word	0x00000000
        /*0808*/ 	.word	0x00000080
        /*080c*/ 	.short	0x010a
        /*080e*/ 	.byte	0xff
	.zero		1


	//   ....[114]....
        /*0810*/ 	.word	0x00007a60
        /*0814*/ 	.word	0x00000000
        /*0818*/ 	.word	0x00000050
        /*081c*/ 	.short	0x010a
        /*081e*/ 	.byte	0xff
	.zero		1


	//   ....[115]....
        /*0820*/ 	.word	0x00007ab0
        /*0824*/ 	.word	0x00000071
        /*0828*/ 	.word	0x000000a0
        /*082c*/ 	.short	0x010a
        /*082e*/ 	.byte	0xff
	.zero		1


	//   ....[116]....
        /*0830*/ 	.word	0x00007b00
        /*0834*/ 	.word	0x00000020
        /*0838*/ 	.word	0x00000050
        /*083c*/ 	.short	0x010a
        /*083e*/ 	.byte	0xff
	.zero		1


	//----- nvinfo : EIATTR_NUM_MBARRIERS
	.align		4
.L_47:
        /*0840*/ 	.byte	0x03, 0x38
        /*0842*/ 	.short	0x0020


	//----- nvinfo : EIATTR_EXIT_INSTR_OFFSETS
	.align		4
        /*0844*/ 	.byte	0x04, 0x1c
        /*0846*/ 	.short	(.L_49 - .L_48)


	//   ....[0]....
.L_48:
        /*0848*/ 	.word	0x00002580


	//   ....[1]....
        /*084c*/ 	.word	0x00002a70


	//   ....[2]....
        /*0850*/ 	.word	0x00002ad0


	//   ....[3]....
        /*0854*/ 	.word	0x00003950


	//   ....[4]....
        /*0858*/ 	.word	0x00004660


	//   ....[5]....
        /*085c*/ 	.word	0x000046a0


	//   ....[6]....
        /*0860*/ 	.word	0x00007160


	//----- nvinfo : EIATTR_MAX_THREADS
	.align		4
.L_49:
        /*0864*/ 	.byte	0x04, 0x05
        /*0866*/ 	.short	(.L_51 - .L_50)
.L_50:
        /*0868*/ 	.word	0x00000100
        /*086c*/ 	.word	0x00000001
        /*0870*/ 	.word	0x00000001


	//----- nvinfo : EIATTR_CRS_STACK_SIZE
	.align		4
.L_51:
        /*0874*/ 	.byte	0x04, 0x1e
        /*0876*/ 	.short	(.L_53 - .L_52)
.L_52:
        /*0878*/ 	.word	0x00000000


	//----- nvinfo : EIATTR_CBANK_PARAM_SIZE
	.align		4
.L_53:
        /*087c*/ 	.byte	0x03, 0x19
        /*087e*/ 	.short	0x0800


	//----- nvinfo : EIATTR_PARAM_CBANK
	.align		4
        /*0880*/ 	.byte	0x04, 0x0a
        /*0882*/ 	.short	(.L_55 - .L_54)
	.align		4
.L_54:
        /*0884*/ 	.word	index@(.nv.constant0._ZN7cutlass13device_kernelINS_4gemm6kernel13GemmUniversalIN4cute5tupleIJiiiiEEENS1_10collective13CollectiveMmaINS1_35MainloopSm100TmaUmmaWarpSpecializedILi5ELi2ELi4ENS5_IJNS4_1CILi1EEESB_SB_EEEEENS5_IJNSA_ILi64EEENSA_ILi128EEESE_EEENS_12float_e4m3_tENS5_IJlSB_lEEESH_SI_NS4_8TiledMMAINS4_8MMA_AtomIJNS4_10MMA_TraitsINS4_19SM100_MMA_F8F6F4_SSEJSH_SH_fSE_SF_NS4_17integral_constantINS4_4UMMA5MajorELSP_0EEESQ_NSN_INSO_7ScaleInELSR_0EEESS_EEEEEENS4_6LayoutISC_NS5_IJNSA_ILi0EEESW_SW_EEEEENS5_IJNS4_10UnderscoreESZ_SZ_EEEEENS4_13SM90_TMA_LOADENS4_14ComposedLayoutINS4_7SwizzleILi2ELi4ELi3EEENS4_18smem_ptr_flag_bitsILi8EEENSV_INS5_IJNSA_ILi8EEESE_EEENS5_IJSE_SB_EEEEEEEvNS4_8identityES12_S1C_vS1D_EENS_8epilogue10collective18CollectiveEpilogueINS1F_23Sm100TmaWarpSpecializedILi2ELi2ELi32ELb0ELb0EEEJSG_NS5_IJNSV_ISE_SB_EES1K_EEESH_SI_SH_SI_NS1F_6fusion15FusionCallbacksIS1J_NS1M_17LinearCombinationISH_fSH_fLNS_15FloatRoundStyleE2EEESG_S1L_JEEENS4_5SM1004TMEM4LOAD26SM100_TMEM_LOAD_16dp32b32xES12_S1C_NS4_39AutoVectorizingCopyWithAssumedAlignmentILi128EEENS4_14SM90_TMA_STOREES1C_S1X_S1X_EEEvvEEEEvNT_6ParamsE)
        /*0888*/ 	.short	0x0380
        /*088a*/ 	.short	0x0800


	//----- nvinfo : EIATTR_SW_WAR
	.align		4
.L_55:
        /*088c*/ 	.byte	0x04, 0x36
        /*088e*/ 	.short	(.L_57 - .L_56)
.L_56:
        /*0890*/ 	.word	0x00000008
.L_57:


//--------------------- .nv.callgraph             --------------------------
	.section	.nv.callgraph,"",@"SHT_CUDA_CALLGRAPH"
	.align	4
	.sectionentsize	8
	.align		4
        /*0000*/ 	.word	0x00000000
	.align		4
        /*0004*/ 	.word	0xffffffff
	.align		4
        /*0008*/ 	.word	index@(_ZN7cutlass13device_kernelINS_4gemm6kernel13GemmUniversalIN4cute5tupleIJiiiiEEENS1_10collective13CollectiveMmaINS1_35MainloopSm100TmaUmmaWarpSpecializedILi5ELi2ELi4ENS5_IJNS4_1CILi1EEESB_SB_EEEEENS5_IJNSA_ILi64EEENSA_ILi128EEESE_EEENS_12float_e4m3_tENS5_IJlSB_lEEESH_SI_NS4_8TiledMMAINS4_8MMA_AtomIJNS4_10MMA_TraitsINS4_19SM100_MMA_F8F6F4_SSEJSH_SH_fSE_SF_NS4_17integral_constantINS4_4UMMA5MajorELSP_0EEESQ_NSN_INSO_7ScaleInELSR_0EEESS_EEEEEENS4_6LayoutISC_NS5_IJNSA_ILi0EEESW_SW_EEEEENS5_IJNS4_10UnderscoreESZ_SZ_EEEEENS4_13SM90_TMA_LOADENS4_14ComposedLayoutINS4_7SwizzleILi2ELi4ELi3EEENS4_18smem_ptr_flag_bitsILi8EEENSV_INS5_IJNSA_ILi8EEESE_EEENS5_IJSE_SB_EEEEEEEvNS4_8identityES12_S1C_vS1D_EENS_8epilogue10collective18CollectiveEpilogueINS1F_23Sm100TmaWarpSpecializedILi2ELi2ELi32ELb0ELb0EEEJSG_NS5_IJNSV_ISE_SB_EES1K_EEESH_SI_SH_SI_NS1F_6fusion15FusionCallbacksIS1J_NS1M_17LinearCombinationISH_fSH_fLNS_15FloatRoundStyleE2EEESG_S1L_JEEENS4_5SM1004TMEM4LOAD26SM100_TMEM_LOAD_16dp32b32xES12_S1C_NS4_39AutoVectorizingCopyWithAssumedAlignmentILi128EEENS4_14SM90_TMA_STOREES1C_S1X_S1X_EEEvvEEEEvNT_6ParamsE)
	.align		4
        /*000c*/ 	.word	index@(__assertfail)
	.align		4
        /*0010*/ 	.word	0x00000000
	.align		4
        /*0014*/ 	.word	0xfffffffe
	.align		4
        /*0018*/ 	.word	0x00000000
	.align		4
        /*001c*/ 	.word	0xfffffffd
	.align		4
        /*0020*/ 	.word	0x00000000
	.align		4
        /*0024*/ 	.word	0xfffffffc


//--------------------- .nv.constant4             --------------------------
	.section	.nv.constant4,"a",@progbits
	.align	8
	.align		8
.nv.constant4:
        /*0000*/ 	.dword	__assertfail
	.align		8
        /*0008*/ 	.dword	__unnamed_1
	.align		8
        /*0010*/ 	.dword	__unnamed_2
	.align		8
        /*0018*/ 	.dword	_ZN39_INTERNAL_bb7b27ce_4_k_cu_49b7d724_80494cuda3std3__45__cpo5beginE
	.align		8
        /*0020*/ 	.dword	_ZN39_INTERNAL_bb7b27ce_4_k_cu_49b7d724_80494cuda3std3__45__cpo3endE
	.align		8
        /*0028*/ 	.dword	_ZN39_INTERNAL_bb7b27ce_4_k_cu_49b7d724_80494cuda3std3__45__cpo6cbeginE
	.align		8
        /*0030*/ 	.dword	_ZN39_INTERNAL_bb7b27ce_4_k_cu_49b7d724_80494cuda3std3__45__cpo4cendE
	.align		8
        /*0038*/ 	.dword	_ZN39_INTERNAL_bb7b27ce_4_k_cu_49b7d724_80494cuda3std3__441_GLOBAL__N__bb7b27ce_4_k_cu_49b7d724_80496ignoreE
	.align		8
        /*0040*/ 	.dword	_ZN39_INTERNAL_bb7b27ce_4_k_cu_49b7d724_80494cuda3std3__419piecewise_constructE
	.align		8
        /*0048*/ 	.dword	_ZN39_INTERNAL_bb7b27ce_4_k_cu_49b7d724_80494cuda3std3__48in_placeE
	.align		8
        /*0050*/ 	.dword	_ZN39_INTERNAL_bb7b27ce_4_k_cu_49b7d724_80494cuda3std6ranges3__45__cpo4swapE
	.align		8
        /*0058*/ 	.dword	_ZN39_INTERNAL_bb7b27ce_4_k_cu_49b7d724_80494cuda3std6ranges3__45__cpo9iter_moveE
	.align		8
        /*0060*/ 	.dword	_ZN39_INTERNAL_bb7b27ce_4_k_cu_49b7d724_80494cute7productE
	.align		8
        /*0068*/ 	.dword	_ZN39_INTERNAL_bb7b27ce_4_k_cu_49b7d724_80494cute1_E
	.align		8
        /*0070*/ 	.dword	$str$25
	.align		8
        /*0078*/ 	.dword	$str$26
	.align		8
        /*0080*/ 	.dword	$str$27
	.align		8
        /*0088*/ 	.dword	$str$28


//--------------------- .text._ZN7cutlass13device_kernelINS_4gemm6kernel13GemmUniversalIN4cute5tupleIJiiiiEEENS1_10collective13CollectiveMmaINS1_35MainloopSm100TmaUmmaWarpSpecializedILi5ELi2ELi4ENS5_IJNS4_1CILi1EEESB_SB_EEEEENS5_IJNSA_ILi64EEENSA_ILi128EEESE_EEENS_12float_e4m3_tENS5_IJlSB_lEEESH_SI_NS4_8TiledMMAINS4_8MMA_AtomIJNS4_10MMA_TraitsINS4_19SM100_MMA_F8F6F4_SSEJSH_SH_fSE_SF_NS4_17integral_constantINS4_4UMMA5MajorELSP_0EEESQ_NSN_INSO_7ScaleInELSR_0EEESS_EEEEEENS4_6LayoutISC_NS5_IJNSA_ILi0EEESW_SW_EEEEENS5_IJNS4_10UnderscoreESZ_SZ_EEEEENS4_13SM90_TMA_LOADENS4_14ComposedLayoutINS4_7SwizzleILi2ELi4ELi3EEENS4_18smem_ptr_flag_bitsILi8EEENSV_INS5_IJNSA_ILi8EEESE_EEENS5_IJSE_SB_EEEEEEEvNS4_8identityES12_S1C_vS1D_EENS_8epilogue10collective18CollectiveEpilogueINS1F_23Sm100TmaWarpSpecializedILi2ELi2ELi32ELb0ELb0EEEJSG_NS5_IJNSV_ISE_SB_EES1K_EEESH_SI_SH_SI_NS1F_6fusion15FusionCallbacksIS1J_NS1M_17LinearCombinationISH_fSH_fLNS_15FloatRoundStyleE2EEESG_S1L_JEEENS4_5SM1004TMEM4LOAD26SM100_TMEM_LOAD_16dp32b32xES12_S1C_NS4_39AutoVectorizingCopyWithAssumedAlignmentILi128EEENS4_14SM90_TMA_STOREES1C_S1X_S1X_EEEvvEEEEvNT_6ParamsE --------------------------
	.section	.text._ZN7cutlass13device_kernelINS_4gemm6kernel13GemmUniversalIN4cute5tupleIJiiiiEEENS1_10collective13CollectiveMmaINS1_35MainloopSm100TmaUmmaWarpSpecializedILi5ELi2ELi4ENS5_IJNS4_1CILi1EEESB_SB_EEEEENS5_IJNSA_ILi64EEENSA_ILi128EEESE_EEENS_12float_e4m3_tENS5_IJlSB_lEEESH_SI_NS4_8TiledMMAINS4_8MMA_AtomIJNS4_10MMA_TraitsINS4_19SM100_MMA_F8F6F4_SSEJSH_SH_fSE_SF_NS4_17integral_constantINS4_4UMMA5MajorELSP_0EEESQ_NSN_INSO_7ScaleInELSR_0EEESS_EEEEEENS4_6LayoutISC_NS5_IJNSA_ILi0EEESW_SW_EEEEENS5_IJNS4_10UnderscoreESZ_SZ_EEEEENS4_13SM90_TMA_LOADENS4_14ComposedLayoutINS4_7SwizzleILi2ELi4ELi3EEENS4_18smem_ptr_flag_bitsILi8EEENSV_INS5_IJNSA_ILi8EEESE_EEENS5_IJSE_SB_EEEEEEEvNS4_8identityES12_S1C_vS1D_EENS_8epilogue10collective18CollectiveEpilogueINS1F_23Sm100TmaWarpSpecializedILi2ELi2ELi32ELb0ELb0EEEJSG_NS5_IJNSV_ISE_SB_EES1K_EEESH_SI_SH_SI_NS1F_6fusion15FusionCallbacksIS1J_NS1M_17LinearCombinationISH_fSH_fLNS_15FloatRoundStyleE2EEESG_S1L_JEEENS4_5SM1004TMEM4LOAD26SM100_TMEM_LOAD_16dp32b32xES12_S1C_NS4_39AutoVectorizingCopyWithAssumedAlignmentILi128EEENS4_14SM90_TMA_STOREES1C_S1X_S1X_EEEvvEEEEvNT_6ParamsE,"ax",@progbits
	.align	128
.text._ZN7cutlass13device_kernelINS_4gemm6kernel13GemmUniversalIN4cute5tupleIJiiiiEEENS1_10collective13CollectiveMmaINS1_35MainloopSm100TmaUmmaWarpSpecializedILi5ELi2ELi4ENS5_IJNS4_1CILi1EEESB_SB_EEEEENS5_IJNSA_ILi64EEENSA_ILi128EEESE_EEENS_12float_e4m3_tENS5_IJlSB_lEEESH_SI_NS4_8TiledMMAINS4_8MMA_AtomIJNS4_10MMA_TraitsINS4_19SM100_MMA_F8F6F4_SSEJSH_SH_fSE_SF_NS4_17integral_constantINS4_4UMMA5MajorELSP_0EEESQ_NSN_INSO_7ScaleInELSR_0EEESS_EEEEEENS4_6LayoutISC_NS5_IJNSA_ILi0EEESW_SW_EEEEENS5_IJNS4_10UnderscoreESZ_SZ_EEEEENS4_13SM90_TMA_LOADENS4_14ComposedLayoutINS4_7SwizzleILi2ELi4ELi3EEENS4_18smem_ptr_flag_bitsILi8EEENSV_INS5_IJNSA_ILi8EEESE_EEENS5_IJSE_SB_EEEEEEEvNS4_8identityES12_S1C_vS1D_EENS_8epilogue10collective18CollectiveEpilogueINS1F_23Sm100TmaWarpSpecializedILi2ELi2ELi32ELb0ELb0EEEJSG_NS5_IJNSV_ISE_SB_EES1K_EEESH_SI_SH_SI_NS1F_6fusion15FusionCallbacksIS1J_NS1M_17LinearCombinationISH_fSH_fLNS_15FloatRoundStyleE2EEESG_S1L_JEEENS4_5SM1004TMEM4LOAD26SM100_TMEM_LOAD_16dp32b32xES12_S1C_NS4_39AutoVectorizingCopyWithAssumedAlignmentILi128EEENS4_14SM90_TMA_STOREES1C_S1X_S1X_EEEvvEEEEvNT_6ParamsE:
        .type           _ZN7cutlass13device_kernelINS_4gemm6kernel13GemmUniversalIN4cute5tupleIJiiiiEEENS1_10collective13CollectiveMmaINS1_35MainloopSm100TmaUmmaWarpSpecializedILi5ELi2ELi4ENS5_IJNS4_1CILi1EEESB_SB_EEEEENS5_IJNSA_ILi64EEENSA_ILi128EEESE_EEENS_12float_e4m3_tENS5_IJlSB_lEEESH_SI_NS4_8TiledMMAINS4_8MMA_AtomIJNS4_10MMA_TraitsINS4_19SM100_MMA_F8F6F4_SSEJSH_SH_fSE_SF_NS4_17integral_constantINS4_4UMMA5MajorELSP_0EEESQ_NSN_INSO_7ScaleInELSR_0EEESS_EEEEEENS4_6LayoutISC_NS5_IJNSA_ILi0EEESW_SW_EEEEENS5_IJNS4_10UnderscoreESZ_SZ_EEEEENS4_13SM90_TMA_LOADENS4_14ComposedLayoutINS4_7SwizzleILi2ELi4ELi3EEENS4_18smem_ptr_flag_bitsILi8EEENSV_INS5_IJNSA_ILi8EEESE_EEENS5_IJSE_SB_EEEEEEEvNS4_8identityES12_S1C_vS1D_EENS_8epilogue10collective18CollectiveEpilogueINS1F_23Sm100TmaWarpSpecializedILi2ELi2ELi32ELb0ELb0EEEJSG_NS5_IJNSV_ISE_SB_EES1K_EEESH_SI_SH_SI_NS1F_6fusion15FusionCallbacksIS1J_NS1M_17LinearCombinationISH_fSH_fLNS_15FloatRoundStyleE2EEESG_S1L_JEEENS4_5SM1004TMEM4LOAD26SM100_TMEM_LOAD_16dp32b32xES12_S1C_NS4_39AutoVectorizingCopyWithAssumedAlignmentILi128EEENS4_14SM90_TMA_STOREES1C_S1X_S1X_EEEvvEEEEvNT_6ParamsE,@function
        .size           _ZN7cutlass13device_kernelINS_4gemm6kernel13GemmUniversalIN4cute5tupleIJiiiiEEENS1_10collective13CollectiveMmaINS1_35MainloopSm100TmaUmmaWarpSpecializedILi5ELi2ELi4ENS5_IJNS4_1CILi1EEESB_SB_EEEEENS5_IJNSA_ILi64EEENSA_ILi128EEESE_EEENS_12float_e4m3_tENS5_IJlSB_lEEESH_SI_NS4_8TiledMMAINS4_8MMA_AtomIJNS4_10MMA_TraitsINS4_19SM100_MMA_F8F6F4_SSEJSH_SH_fSE_SF_NS4_17integral_constantINS4_4UMMA5MajorELSP_0EEESQ_NSN_INSO_7ScaleInELSR_0EEESS_EEEEEENS4_6LayoutISC_NS5_IJNSA_ILi0EEESW_SW_EEEEENS5_IJNS4_10UnderscoreESZ_SZ_EEEEENS4_13SM90_TMA_LOADENS4_14ComposedLayoutINS4_7SwizzleILi2ELi4ELi3EEENS4_18smem_ptr_flag_bitsILi8EEENSV_INS5_IJNSA_ILi8EEESE_EEENS5_IJSE_SB_EEEEEEEvNS4_8identityES12_S1C_vS1D_EENS_8epilogue10collective18CollectiveEpilogueINS1F_23Sm100TmaWarpSpecializedILi2ELi2ELi32ELb0ELb0EEEJSG_NS5_IJNSV_ISE_SB_EES1K_EEESH_SI_SH_SI_NS1F_6fusion15FusionCallbacksIS1J_NS1M_17LinearCombinationISH_fSH_fLNS_15FloatRoundStyleE2EEESG_S1L_JEEENS4_5SM1004TMEM4LOAD26SM100_TMEM_LOAD_16dp32b32xES12_S1C_NS4_39AutoVectorizingCopyWithAssumedAlignmentILi128EEENS4_14SM90_TMA_STOREES1C_S1X_S1X_EEEvvEEEEvNT_6ParamsE,(.L_x_145 - _ZN7cutlass13device_kernelINS_4gemm6kernel13GemmUniversalIN4cute5tupleIJiiiiEEENS1_10collective13CollectiveMmaINS1_35MainloopSm100TmaUmmaWarpSpecializedILi5ELi2ELi4ENS5_IJNS4_1CILi1EEESB_SB_EEEEENS5_IJNSA_ILi64EEENSA_ILi128EEESE_EEENS_12float_e4m3_tENS5_IJlSB_lEEESH_SI_NS4_8TiledMMAINS4_8MMA_AtomIJNS4_10MMA_TraitsINS4_19SM100_MMA_F8F6F4_SSEJSH_SH_fSE_SF_NS4_17integral_constantINS4_4UMMA5MajorELSP_0EEESQ_NSN_INSO_7ScaleInELSR_0EEESS_EEEEEENS4_6LayoutISC_NS5_IJNSA_ILi0EEESW_SW_EEEEENS5_IJNS4_10UnderscoreESZ_SZ_EEEEENS4_13SM90_TMA_LOADENS4_14ComposedLayoutINS4_7SwizzleILi2ELi4ELi3EEENS4_18smem_ptr_flag_bitsILi8EEENSV_INS5_IJNSA_ILi8EEESE_EEENS5_IJSE_SB_EEEEEEEvNS4_8identityES12_S1C_vS1D_EENS_8epilogue10collective18CollectiveEpilogueINS1F_23Sm100TmaWarpSpecializedILi2ELi2ELi32ELb0ELb0EEEJSG_NS5_IJNSV_ISE_SB_EES1K_EEESH_SI_SH_SI_NS1F_6fusion15FusionCallbacksIS1J_NS1M_17LinearCombinationISH_fSH_fLNS_15FloatRoundStyleE2EEESG_S1L_JEEENS4_5SM1004TMEM4LOAD26SM100_TMEM_LOAD_16dp32b32xES12_S1C_NS4_39AutoVectorizingCopyWithAssumedAlignmentILi128EEENS4_14SM90_TMA_STOREES1C_S1X_S1X_EEEvvEEEEvNT_6ParamsE)
        .other          _ZN7cutlass13device_kernelINS_4gemm6kernel13GemmUniversalIN4cute5tupleIJiiiiEEENS1_10collective13CollectiveMmaINS1_35MainloopSm100TmaUmmaWarpSpecializedILi5ELi2ELi4ENS5_IJNS4_1CILi1EEESB_SB_EEEEENS5_IJNSA_ILi64EEENSA_ILi128EEESE_EEENS_12float_e4m3_tENS5_IJlSB_lEEESH_SI_NS4_8TiledMMAINS4_8MMA_AtomIJNS4_10MMA_TraitsINS4_19SM100_MMA_F8F6F4_SSEJSH_SH_fSE_SF_NS4_17integral_constantINS4_4UMMA5MajorELSP_0EEESQ_NSN_INSO_7ScaleInELSR_0EEESS_EEEEEENS4_6LayoutISC_NS5_IJNSA_ILi0EEESW_SW_EEEEENS5_IJNS4_10UnderscoreESZ_SZ_EEEEENS4_13SM90_TMA_LOADENS4_14ComposedLayoutINS4_7SwizzleILi2ELi4ELi3EEENS4_18smem_ptr_flag_bitsILi8EEENSV_INS5_IJNSA_ILi8EEESE_EEENS5_IJSE_SB_EEEEEEEvNS4_8identityES12_S1C_vS1D_EENS_8epilogue10collective18CollectiveEpilogueINS1F_23Sm100TmaWarpSpecializedILi2ELi2ELi32ELb0ELb0EEEJSG_NS5_IJNSV_ISE_SB_EES1K_EEESH_SI_SH_SI_NS1F_6fusion15FusionCallbacksIS1J_NS1M_17LinearCombinationISH_fSH_fLNS_15FloatRoundStyleE2EEESG_S1L_JEEENS4_5SM1004TMEM4LOAD26SM100_TMEM_LOAD_16dp32b32xES12_S1C_NS4_39AutoVectorizingCopyWithAssumedAlignmentILi128EEENS4_14SM90_TMA_STOREES1C_S1X_S1X_EEEvvEEEEvNT_6ParamsE,@"STO_CUDA_ENTRY STV_DEFAULT"
_ZN7cutlass13device_kernelINS_4gemm6kernel13GemmUniversalIN4cute5tupleIJiiiiEEENS1_10collective13CollectiveMmaINS1_35MainloopSm100TmaUmmaWarpSpecializedILi5ELi2ELi4ENS5_IJNS4_1CILi1EEESB_SB_EEEEENS5_IJNSA_ILi64EEENSA_ILi128EEESE_EEENS_12float_e4m3_tENS5_IJlSB_lEEESH_SI_NS4_8TiledMMAINS4_8MMA_AtomIJNS4_10MMA_TraitsINS4_19SM100_MMA_F8F6F4_SSEJSH_SH_fSE_SF_NS4_17integral_constantINS4_4UMMA5MajorELSP_0EEESQ_NSN_INSO_7ScaleInELSR_0EEESS_EEEEEENS4_6LayoutISC_NS5_IJNSA_ILi0EEESW_SW_EEEEENS5_IJNS4_10UnderscoreESZ_SZ_EEEEENS4_13SM90_TMA_LOADENS4_14ComposedLayoutINS4_7SwizzleILi2ELi4ELi3EEENS4_18smem_ptr_flag_bitsILi8EEENSV_INS5_IJNSA_ILi8EEESE_EEENS5_IJSE_SB_EEEEEEEvNS4_8identityES12_S1C_vS1D_EENS_8epilogue10collective18CollectiveEpilogueINS1F_23Sm100TmaWarpSpecializedILi2ELi2ELi32ELb0ELb0EEEJSG_NS5_IJNSV_ISE_SB_EES1K_EEESH_SI_SH_SI_NS1F_6fusion15FusionCallbacksIS1J_NS1M_17LinearCombinationISH_fSH_fLNS_15FloatRoundStyleE2EEESG_S1L_JEEENS4_5SM1004TMEM4LOAD26SM100_TMEM_LOAD_16dp32b32xES12_S1C_NS4_39AutoVectorizingCopyWithAssumedAlignmentILi128EEENS4_14SM90_TMA_STOREES1C_S1X_S1X_EEEvvEEEEvNT_6ParamsE:
[----:B------:R-:W1:Y:S01]  /*0000*/  LDC R1, c[0x0][0x37c] ;  /* 0x0000df00ff017b82 */ /* 0x000e620000000800 */
[----:B------:R-:W2:Y:S01]  /*0010*/  S2R R108, SR_TID.X ;  /* 0x00000000006c7919 */ /* 0x000ea20000002100 */
[----:B------:R-:W3:Y:S01]  /*0020*/  LDCU.64 UR4, c[0x0][0x890] ;  /* 0x00011200ff0477ac */ /* 0x000ee20008000a00 */
[----:B------:R-:W-:Y:S02]  /*0030*/  PRMT R95, RZ, 0x7610, R95 ;  /* 0x00007610ff5f7816 */ /* 0x000fe4000000005f */
[----:B------:R-:W-:Y:S01]  /*0040*/  ELECT P5, URZ, PT ;  /* 0x0000000000ff782f */ /* 0x000fe200038a0000 */
[----:B------:R-:W4:Y:S01]  /*0050*/  LDCU.64 UR46, c[0x0][0x358] ;  /* 0x00006b00ff2e77ac */ /* 0x000f220008000a00 */
[----:B---3--:R-:W-:-:S04]  /*0060*/  UISETP.NE.U32.AND UP0, UPT, UR4, URZ, UPT ;  /* 0x000000ff0400728c */ /* 0x008fc8000bf05070 */
[----:B------:R-:W-:Y:S01]  /*0070*/  UISETP.NE.AND.EX UP0, UPT, UR5, URZ, UPT, UP0 ;  /* 0x000000ff0500728c */ /* 0x000fe2000bf05300 */
[----:B--2---:R-:W-:-:S05]  /*0080*/  SHF.R.U32.HI R101, RZ, 0x5, R108 ;  /* 0x00000005ff657819 */ /* 0x004fca000001166c */
[----:B------:R-:W2:Y:S02]  /*0090*/  SHFL.IDX PT, R0, R101, RZ, 0x1f ;  /* 0x00001fff65007589 */ /* 0x000ea400000e0000 */
[----:B--2---:R-:W-:Y:S01]  /*00a0*/  R2UR UR8, R0 ;  /* 0x00000000000872ca */ /* 0x004fe200000e0000 */
[----:B-1--4-:R-:W-:-:S14]  /*00b0*/  BRA.U UP0, `(.L_x_0) ;  /* 0x00000001002c7547 */ /* 0x012fdc000b800000 */
[----:B------:R-:W1:Y:S02]  /*00c0*/  LDCU.64 UR6, c[0x0][0x888] ;  /* 0x00011100ff0677ac */ /* 0x000e640008000a00 */
[----:B-1----:R-:W-:-:S04]  /*00d0*/  UISETP.NE.U32.AND UP0, UPT, UR6, URZ, UPT ;  /* 0x000000ff0600728c */ /* 0x002fc8000bf05070 */
[----:B------:R-:W-:-:S09]  /*00e0*/  UISETP.NE.AND.EX UP0, UPT, UR7, URZ, UPT, UP0 ;  /* 0x000000ff0700728c */ /* 0x000fd2000bf05300 */
[----:B------:R-:W-:Y:S05]  /*00f0*/  BRA.U !UP0, `(.L_x_1) ;  /* 0x0000000108107547 */ /* 0x000fea000b800000 */
[----:B------:R-:W1:Y:S02]  /*0100*/  LDC.64 R2, c[0x0][0x888] ;  /* 0x00022200ff027b82 */ /* 0x000e640000000a00 */
[----:B-1----:R1:W5:Y:S01]  /*0110*/  LDG.E R49, desc[UR46][R2.64] ;  /* 0x0000002e02317981 */ /* 0x002362000c1e1900 */
[----:B------:R-:W-:Y:S01]  /*0120*/  HFMA2 R95, -RZ, RZ, 0, 5.9604644775390625e-08 ;  /* 0x00000001ff5f7431 */ /* 0x000fe200000001ff */
[----:B------:R-:W-:Y:S05]  /*0130*/  BRA `(.L_x_0) ;  /* 0x00000000000c7947 */ /* 0x000fea0003800000 */
.L_x_1:
[----:B------:R-:W1:Y:S01]  /*0140*/  LDCU UR6, c[0x0][0x880] ;  /* 0x00011000ff0677ac */ /* 0x000e620008000800 */
[----:B------:R-:W-:Y:S01]  /*0150*/  HFMA2 R95, -RZ, RZ, 0, 5.9604644775390625e-08 ;  /* 0x00000001ff5f7431 */ /* 0x000fe200000001ff */
[----:B-1----:R-:W-:-:S07]  /*0160*/  MOV R49, UR6 ;  /* 0x0000000600317c02 */ /* 0x002fce0008000f00 */
.L_x_0:
[----:B------:R-:W2:Y:S02]  /*0170*/  LDCU.64 UR6, c[0x0][0x8b0] ;  /* 0x00011600ff0677ac */ /* 0x000ea40008000a00 */
[----:B--2---:R-:W-:-:S04]  /*0180*/  UISETP.NE.U32.AND UP0, UPT, UR6, URZ, UPT ;  /* 0x000000ff0600728c */ /* 0x004fc8000bf05070 */
[----:B------:R-:W-:-:S09]  /*0190*/  UISETP.NE.AND.EX UP0, UPT, UR7, URZ, UPT, UP0 ;  /* 0x000000ff0700728c */ /* 0x000fd2000bf05300 */
[----:B------:R-:W-:Y:S05]  /*01a0*/  BRA.U UP0, `(.L_x_2) ;  /* 0x0000000100247547 */ /* 0x000fea000b800000 */
[----:B------:R-:W2:Y:S02]  /*01b0*/  LDCU.64 UR6, c[0x0][0x8a8] ;  /* 0x00011500ff0677ac */ /* 0x000ea40008000a00 */
[----:B--2---:R-:W-:-:S04]  /*01c0*/  UISETP.NE.U32.AND UP0, UPT, UR6, URZ, UPT ;  /* 0x000000ff0600728c */ /* 0x004fc8000bf05070 */
[----:B------:R-:W-:-:S09]  /*01d0*/  UISETP.NE.AND.EX UP0, UPT, UR7, URZ, UPT, UP0 ;  /* 0x000000ff0700728c */ /* 0x000fd2000bf05300 */
[----:B------:R-:W-:Y:S05]  /*01e0*/  BRA.U !UP0, `(.L_x_3) ;  /* 0x00000001080c7547 */ /* 0x000fea000b800000 */
[----:B-1----:R-:W1:Y:S02]  /*01f0*/  LDC.64 R2, c[0x0][0x8a8] ;  /* 0x00022a00ff027b82 */ /* 0x002e640000000a00 */
[----:B-1----:R2:W5:Y:S01]  /*0200*/  LDG.E R47, desc[UR46][R2.64] ;  /* 0x0000002e022f7981 */ /* 0x002562000c1e1900 */
[----:B------:R-:W-:Y:S05]  /*0210*/  BRA `(.L_x_2) ;  /* 0x0000000000087947 */ /* 0x000fea0003800000 */
.L_x_3:
[----:B------:R-:W2:Y:S02]  /*0220*/  LDCU UR6, c[0x0][0x8a0] ;  /* 0x00011400ff0677ac */ /* 0x000ea40008000800 */
[----:B--2---:R-:W-:Y:S02]  /*0230*/  MOV R47, UR6 ;  /* 0x00000006002f7c02 */ /* 0x004fe40008000f00 */
.L_x_2:
[----:B------:R-:W-:Y:S01]  /*0240*/  IMAD.U32 R0, RZ, RZ, UR8 ;  /* 0x00000008ff007e24 */ /* 0x000fe2000f8e00ff */
[----:B------:R-:W-:Y:S04]  /*0250*/  BSSY.RECONVERGENT B0, `(.L_x_4) ;  /* 0x000000c000007945 */ /* 0x000fe80003800200 */
[C---:B------:R-:W-:Y:S02]  /*0260*/  ISETP.NE.OR P1, PT, R0.reuse, 0x1, !P5 ;  /* 0x000000010000780c */ /* 0x040fe40006f25670 */
[----:B------:R-:W-:-:S11]  /*0270*/  ISETP.NE.OR P0, PT, R0, 0x3, !P5 ;  /* 0x000000030000780c */ /* 0x000fd60006f05670 */
[----:B------:R-:W-:Y:S05]  /*0280*/  @P1 BRA `(.L_x_5) ;  /* 0x0000000000201947 */ /* 0x000fea0003800000 */
[----:B------:R-:W3:Y:S02]  /*0290*/  LDCU.64 UR6, c[0x0][0x348] ;  /* 0x00006900ff0677ac */ /* 0x000ee40008000a00 */
[----:B---3--:R-:W-:Y:S02]  /*02a0*/  UIADD3 UR10, UP1, UPT, UR6, 0x80, URZ ;  /* 0x00000080060a7890 */ /* 0x008fe4000ff3e0ff */
[----:B------:R-:W-:Y:S02]  /*02b0*/  UIADD3 UR6, UP0, UPT, UR6, 0x180, URZ ;  /* 0x0000018006067890 */ /* 0x000fe4000ff1e0ff */
[----:B------:R-:W-:Y:S02]  /*02c0*/  UIADD3.X UR11, UPT, UPT, URZ, UR7, URZ, UP1, !UPT ;  /* 0x00000007ff0b7290 */ /* 0x000fe40008ffe4ff */
[----:B------:R-:W-:-:S07]  /*02d0*/  UIADD3.X UR7, UPT, UPT, URZ, UR7, URZ, UP0, !UPT ;  /* 0x00000007ff077290 */ /* 0x000fce00087fe4ff */
[----:B------:R3:W-:Y:S02]  /*02e0*/  UTMACCTL.PF [UR10] ;  /* 0x000000000a0079b9 */ /* 0x0007e40008040000 */
[----:B------:R3:W-:Y:S02]  /*02f0*/  UTMACCTL.PF [UR6] ;  /* 0x00000000060079b9 */ /* 0x0007e40008040000 */
[----:B---3--:R-:W-:Y:S01]  /*0300*/  NOP ;  /* 0x0000000000007918 */ /* 0x008fe20000000000 */
.L_x_5:
[----:B------:R-:W-:Y:S05]  /*0310*/  BSYNC.RECONVERGENT B0 ;  /* 0x0000000000007941 */ /* 0x000fea0003800200 */
.L_x_4:
[----:B------:R-:W-:Y:S04]  /*0320*/  BSSY.RECONVERGENT B0, `(.L_x_6) ;  /* 0x000000a000007945 */ /* 0x000fe80003800200 */
        /* <DEDUP_REMOVED lines=9> */
.L_x_7:
[----:B------:R-:W-:Y:S05]  /*03c0*/  BSYNC.RECONVERGENT B0 ;  /* 0x0000000000007941 */ /* 0x000fea0003800200 */
.L_x_6:
[----:B------:R-:W3:Y:S01]  /*03d0*/  LDCU.64 UR6, c[0x0][0x888] ;  /* 0x00011100ff0677ac */ /* 0x000ee20008000a00 */
[----:B------:R-:W-:Y:S02]  /*03e0*/  UISETP.EQ.U32.AND UP1, UPT, UR4, URZ, UPT ;  /* 0x000000ff0400728c */ /* 0x000fe4000bf22070 */
[----:B------:R-:W-:Y:S02]  /*03f0*/  UPLOP3.LUT UP2, UPT, UPT, UPT, UPT, 0x80, 0x8 ;  /* 0x000000000008789c */ /* 0x000fe40003f4f070 */
[----:B---3--:R-:W-:-:S04]  /*0400*/  UISETP.NE.U32.AND UP0, UPT, UR6, URZ, UPT ;  /* 0x000000ff0600728c */ /* 0x008fc8000bf05070 */
[----:B------:R-:W-:-:S04]  /*0410*/  UISETP.NE.AND.EX UP0, UPT, UR7, URZ, UPT, UP0 ;  /* 0x000000ff0700728c */ /* 0x000fc8000bf05300 */
[----:B------:R-:W-:-:S04]  /*0420*/  UISETP.EQ.OR.EX UP3, UPT, UR5, URZ, !UP0, UP1 ;  /* 0x000000ff0500728c */ /* 0x000fc8000c762710 */
[----:B------:R-:W-:-:S05]  /*0430*/  UP2UR UR50, UPR, URZ, 0x8 ;  /* 0x00000008ff327883 */ /* 0x000fca0008000000 */
[----:B------:R-:W-:Y:S07]  /*0440*/  BRA.U !UP3, `(.L_x_8) ;  /* 0x000000010b207547 */ /* 0x000fee000b800000 */
[----:B------:R-:W-:Y:S01]  /*0450*/  UISETP.NE.U32.AND UP2, UPT, UR4, URZ, UPT ;  /* 0x000000ff0400728c */ /* 0x000fe2000bf45070 */
[----:B-----5:R-:W-:Y:S01]  /*0460*/  FSETP.NEU.AND P0, PT, R49, RZ, PT ;  /* 0x000000ff3100720b */ /* 0x020fe20003f0d000 */
[----:B------:R-:W-:Y:S02]  /*0470*/  USEL UR4, URZ, 0xffffffff, UP0 ;  /* 0xffffffffff047887 */ /* 0x000fe40008000000 */
[----:B------:R-:W-:-:S10]  /*0480*/  UISETP.NE.AND.EX UP2, UPT, UR5, URZ, UPT, UP2 ;  /* 0x000000ff0500728c */ /* 0x000fd4000bf45320 */
[----:B------:R-:W-:Y:S01]  /*0490*/  VOTEU.ANY UP1, P0 ;  /* 0x0000000000ff7886 */ /* 0x000fe20000020100 */
[----:B------:R-:W-:-:S04]  /*04a0*/  @!UP2 USEL UR4, URZ, 0xffffffff, UP1 ;  /* 0xffffffffff04a887 */ /* 0x000fc80008800000 */
[----:B------:R-:W-:-:S04]  /*04b0*/  ULOP3.LUT UR4, UR4, 0x1, URZ, 0xc0, !UPT ;  /* 0x0000000104047892 */ /* 0x000fc8000f8ec0ff */
[----:B------:R-:W-:-:S11]  /*04c0*/  UISETP.NE.U32.AND UP2, UPT, UR4, 0x1, UPT ;  /* 0x000000010400788c */ /* 0x000fd6000bf45070 */
.L_x_8:
[----:B-12---:R-:W1:Y:S01]  /*04d0*/  SHFL.IDX PT, R2, R101, RZ, 0x1f ;  /* 0x00001fff65027589 */ /* 0x006e6200000e0000 */
[----:B------:R-:W-:-:S04]  /*04e0*/  UISETP.NE.AND UP1, UPT, UR8, 0x2, UPT ;  /* 0x000000020800788c */ /* 0x000fc8000bf25270 */
[----:B------:R-:W-:Y:S01]  /*04f0*/  USEL UR6, URZ, 0x1, UP1 ;  /* 0x00000001ff067887 */ /* 0x000fe20008800000 */
[----:B-1----:R-:W-:-:S13]  /*0500*/  ISETP.NE.AND P0, PT, R2, RZ, PT ;  /* 0x000000ff0200720c */ /* 0x002fda0003f05270 */
[----:B------:R-:W-:Y:S05]  /*0510*/  @P0 BRA `(.L_x_9) ;  /* 0x0000000000500947 */ /* 0x000fea0003800000 */
[----:B------:R-:W1:Y:S01]  /*0520*/  S2UR UR5, SR_CgaCtaId ;  /* 0x00000000000579c3 */ /* 0x000e620000008800 */
[----:B------:R-:W-:Y:S01]  /*0530*/  UMOV UR7, 0x400 ;  /* 0x0000040000077882 */ /* 0x000fe20000000000 */
[----:B------:R-:W-:Y:S01]  /*0540*/  UMOV UR4, 0x1 ;  /* 0x0000000100047882 */ /* 0x000fe20000000000 */
[----:B------:R-:W-:Y:S01]  /*0550*/  ELECT P0, URZ, PT ;  /* 0x0000000000ff782f */ /* 0x000fe20003800000 */
[----:B------:R-:W-:-:S04]  /*0560*/  UIADD3 UR10, UPT, UPT, -UR4, 0x100000, URZ ;  /* 0x00100000040a7890 */ /* 0x000fc8000fffe1ff */
[----:B------:R-:W-:Y:S02]  /*0570*/  USHF.L.U32 UR11, UR10, 0xb, URZ ;  /* 0x0000000b0a0b7899 */ /* 0x000fe400080006ff */
[----:B------:R-:W-:Y:S02]  /*0580*/  USHF.L.U32 UR10, UR10, 0x1, URZ ;  /* 0x000000010a0a7899 */ /* 0x000fe400080006ff */
[----:B-1----:R-:W-:Y:S01]  /*0590*/  ULEA UR5, UR5, UR7, 0x18 ;  /* 0x0000000705057291 */ /* 0x002fe2000f8ec0ff */
[----:B------:R-:W1:Y:S11]  /*05a0*/  FENCE.VIEW.ASYNC.S ;  /* 0x00000000000073c6 */ /* 0x000e760000000000 */
[----:B-1----:R1:W2:Y:S01]  /*05b0*/  SYNCS.EXCH.64 URZ, [UR5], UR10 ;  /* 0x0000000a05ff75b2 */ /* 0x0022a20008000100 */
[----:B------:R1:W3:Y:S01]  /*05c0*/  SYNCS.EXCH.64 URZ, [UR5+0x28], UR10 ;  /* 0x0000280a05ff75b2 */ /* 0x0002e20008000100 */
[----:B------:R1:W4:Y:S01]  /*05d0*/  SYNCS.EXCH.64 URZ, [UR5+0x8], UR10 ;  /* 0x0000080a05ff75b2 */ /* 0x0003220008000100 */
[----:B------:R1:W1:Y:S01]  /*05e0*/  SYNCS.EXCH.64 URZ, [UR5+0x30], UR10 ;  /* 0x0000300a05ff75b2 */ /* 0x0002620008000100 */
[----:B------:R1:W1:Y:S01]  /*05f0*/  SYNCS.EXCH.64 URZ, [UR5+0x10], UR10 ;  /* 0x0000100a05ff75b2 */ /* 0x0002620008000100 */
[----:B------:R1:W1:Y:S01]  /*0600*/  SYNCS.EXCH.64 URZ, [UR5+0x38], UR10 ;  /* 0x0000380a05ff75b2 */ /* 0x0002620008000100 */
[----:B------:R1:W1:Y:S01]  /*0610*/  SYNCS.EXCH.64 URZ, [UR5+0x18], UR10 ;  /* 0x0000180a05ff75b2 */ /* 0x0002620008000100 */
[----:B------:R1:W1:Y:S01]  /*0620*/  SYNCS.EXCH.64 URZ, [UR5+0x40], UR10 ;  /* 0x0000400a05ff75b2 */ /* 0x0002620008000100 */
[----:B------:R1:W1:Y:S01]  /*0630*/  SYNCS.EXCH.64 URZ, [UR5+0x20], UR10 ;  /* 0x0000200a05ff75b2 */ /* 0x0002620008000100 */
[----:B------:R1:W1:Y:S01]  /*0640*/  SYNCS.EXCH.64 URZ, [UR5+0x48], UR10 ;  /* 0x0000480a05ff75b2 */ /* 0x0002620008000100 */
[----:B------:R-:W-:Y:S01]  /*0650*/  NOP ;  /* 0x0000000000007918 */ /* 0x000fe20000000000 */
.L_x_9:
[----:B------:R-:W2:Y:S01]  /*0660*/  SHFL.IDX PT, R2, R101, RZ, 0x1f ;  /* 0x00001fff65027589 */ /* 0x000ea200000e0000 */
[----:B------:R-:W-:Y:S01]  /*0670*/  NOP ;  /* 0x0000000000007918 */ /* 0x000fe20000000000 */
[----:B--2---:R-:W-:-:S13]  /*0680*/  ISETP.NE.AND P0, PT, R2, 0x1, PT ;  /* 0x000000010200780c */ /* 0x004fda0003f05270 */
[----:B------:R-:W-:Y:S05]  /*0690*/  @P0 BRA `(.L_x_10) ;  /* 0x0000000000480947 */ /* 0x000fea0003800000 */
[----:B------:R-:W2:Y:S01]  /*06a0*/  S2UR UR7, SR_CgaCtaId ;  /* 0x00000000000779c3 */ /* 0x000ea20000008800 */
[----:B------:R-:W-:Y:S01]  /*06b0*/  UMOV UR9, 0x400 ;  /* 0x0000040000097882 */ /* 0x000fe20000000000 */
[----:B-1----:R-:W-:Y:S01]  /*06c0*/  UMOV UR5, 0x20 ;  /* 0x0000002000057882 */ /* 0x002fe20000000000 */
[----:B------:R-:W-:Y:S01]  /*06d0*/  UMOV UR4, 0x80 ;  /* 0x0000008000047882 */ /* 0x000fe20000000000 */
[----:B------:R-:W-:-:S04]  /*06e0*/  UIADD3 UR10, UPT, UPT, -UR5, 0x100000, URZ ;  /* 0x00100000050a7890 */ /* 0x000fc8000fffe1ff */
[----:B------:R-:W-:Y:S02]  /*06f0*/  USHF.L.U32 UR11, UR10, 0xb, URZ ;  /* 0x0000000b0a0b7899 */ /* 0x000fe400080006ff */
[----:B------:R-:W-:Y:S02]  /*0700*/  USHF.L.U32 UR10, UR10, 0x1, URZ ;  /* 0x000000010a0a7899 */ /* 0x000fe400080006ff */
[----:B------:R-:W-:-:S04]  /*0710*/  UIADD3 UR4, UPT, UPT, -UR4, 0x100000, URZ ;  /* 0x0010000004047890 */ /* 0x000fc8000fffe1ff */
[----:B------:R-:W-:Y:S02]  /*0720*/  USHF.L.U32 UR5, UR4, 0xb, URZ ;  /* 0x0000000b04057899 */ /* 0x000fe400080006ff */
[----:B------:R-:W-:Y:S01]  /*0730*/  USHF.L.U32 UR4, UR4, 0x1, URZ ;  /* 0x0000000104047899 */ /* 0x000fe200080006ff */
[----:B------:R-:W-:Y:S01]  /*0740*/  ELECT P0, URZ, PT ;  /* 0x0000000000ff782f */ /* 0x000fe20003800000 */
[----:B--2---:R-:W-:Y:S01]  /*0750*/  ULEA UR7, UR7, UR9, 0x18 ;  /* 0x0000000907077291 */ /* 0x004fe2000f8ec0ff */
[----:B------:R-:W1:Y:S11]  /*0760*/  FENCE.VIEW.ASYNC.S ;  /* 0x00000000000073c6 */ /* 0x000e760000000000 */
[----:B-1----:R2:W1:Y:S01]  /*0770*/  SYNCS.EXCH.64 URZ, [UR7+0x50], UR10 ;  /* 0x0000500a07ff75b2 */ /* 0x0024620008000100 */
[----:B------:R2:W1:Y:S01]  /*0780*/  SYNCS.EXCH.64 URZ, [UR7+0x60], UR4 ;  /* 0x0000600407ff75b2 */ /* 0x0004620008000100 */
[----:B------:R2:W1:Y:S01]  /*0790*/  SYNCS.EXCH.64 URZ, [UR7+0x58], UR10 ;  /* 0x0000580a07ff75b2 */ /* 0x0004620008000100 */
[----:B------:R2:W1:Y:S02]  /*07a0*/  SYNCS.EXCH.64 URZ, [UR7+0x68], UR4 ;  /* 0x0000680407ff75b2 */ /* 0x0004640008000100 */
[----:B--2---:R-:W-:Y:S01]  /*07b0*/  NOP ;  /* 0x0000000000007918 */ /* 0x004fe20000000000 */
.L_x_10:
[----:B------:R-:W2:Y:S01]  /*07c0*/  SHFL.IDX PT, R2, R101, RZ, 0x1f ;  /* 0x00001fff65027589 */ /* 0x000ea200000e0000 */
[----:B------:R-:W-:Y:S01]  /*07d0*/  NOP ;  /* 0x0000000000007918 */ /* 0x000fe20000000000 */
[----:B--2---:R-:W-:-:S13]  /*07e0*/  ISETP.NE.AND P0, PT, R2, 0x3, PT ;  /* 0x000000030200780c */ /* 0x004fda0003f05270 */
[----:B------:R-:W-:Y:S05]  /*07f0*/  @P0 BRA `(.L_x_11) ;  /* 0x0000000000300947 */ /* 0x000fea0003800000 */
[----:B-1----:R-:W1:Y:S01]  /*0800*/  S2UR UR5, SR_CgaCtaId ;  /* 0x00000000000579c3 */ /* 0x002e620000008800 */
        /* <DEDUP_REMOVED lines=8> */
[----:B-1----:R2:W1:Y:S01]  /*0890*/  SYNCS.EXCH.64 URZ, [UR5+0x70], UR10 ;  /* 0x0000700a05ff75b2 */ /* 0x0024620008000100 */
[----:B------:R2:W1:Y:S02]  /*08a0*/  SYNCS.EXCH.64 URZ, [UR5+0x78], UR10 ;  /* 0x0000780a05ff75b2 */ /* 0x0004640008000100 */
[----:B--2---:R-:W-:Y:S01]  /*08b0*/  NOP ;  /* 0x0000000000007918 */ /* 0x004fe20000000000 */
.L_x_11:
[----:B------:R-:W2:Y:S01]  /*08c0*/  SHFL.IDX PT, R2, R101, RZ, 0x1f ;  /* 0x00001fff65027589 */ /* 0x000ea200000e0000 */
[----:B------:R-:W-:Y:S01]  /*08d0*/  NOP ;  /* 0x0000000000007918 */ /* 0x000fe20000000000 */
[----:B--2---:R-:W-:-:S13]  /*08e0*/  ISETP.NE.AND P0, PT, R2, 0x4, PT ;  /* 0x000000040200780c */ /* 0x004fda0003f05270 */
[----:B------:R-:W-:Y:S05]  /*08f0*/  @P0 BRA `(.L_x_12) ;  /* 0x00000000004c0947 */ /* 0x000fea0003800000 */
[----:B-1----:R-:W1:Y:S01]  /*0900*/  S2UR UR5, SR_CgaCtaId ;  /* 0x00000000000579c3 */ /* 0x002e620000008800 */
[----:B------:R-:W-:Y:S01]  /*0910*/  UMOV UR9, 0x100 ;  /* 0x0000010000097882 */ /* 0x000fe20000000000 */
[----:B------:R-:W-:Y:S01]  /*0920*/  UMOV UR7, 0x400 ;  /* 0x0000040000077882 */ /* 0x000fe20000000000 */
[----:B------:R-:W-:Y:S01]  /*0930*/  USEL UR9, UR9, 0xe0, UP2 ;  /* 0x000000e009097887 */ /* 0x000fe20009000000 */
[----:B------:R-:W-:Y:S01]  /*0940*/  UMOV UR4, 0x1 ;  /* 0x0000000100047882 */ /* 0x000fe20000000000 */
[----:B------:R-:W-:Y:S01]  /*0950*/  ELECT P0, URZ, PT ;  /* 0x0000000000ff782f */ /* 0x000fe20003800000 */
[----:B------:R-:W-:-:S04]  /*0960*/  UIADD3 UR10, UPT, UPT, -UR4, 0x100000, URZ ;  /* 0x00100000040a7890 */ /* 0x000fc8000fffe1ff */
[----:B------:R-:W-:Y:S02]  /*0970*/  USHF.L.U32 UR11, UR10, 0xb, URZ ;  /* 0x0000000b0a0b7899 */ /* 0x000fe400080006ff */
[----:B------:R-:W-:Y:S02]  /*0980*/  USHF.L.U32 UR10, UR10, 0x1, URZ ;  /* 0x000000010a0a7899 */ /* 0x000fe400080006ff */
[----:B------:R-:W-:-:S04]  /*0990*/  UIADD3 UR12, UPT, UPT, -UR9, 0x100000, URZ ;  /* 0x00100000090c7890 */ /* 0x000fc8000fffe1ff */
[----:B------:R-:W-:Y:S02]  /*09a0*/  USHF.L.U32 UR13, UR12, 0xb, URZ ;  /* 0x0000000b0c0d7899 */ /* 0x000fe400080006ff */
[----:B------:R-:W-:Y:S02]  /*09b0*/  USHF.L.U32 UR12, UR12, 0x1, URZ ;  /* 0x000000010c0c7899 */ /* 0x000fe400080006ff */
[----:B-1----:R-:W-:Y:S01]  /*09c0*/  ULEA UR5, UR5, UR7, 0x18 ;  /* 0x0000000705057291 */ /* 0x002fe2000f8ec0ff */
[----:B------:R-:W1:Y:S11]  /*09d0*/  FENCE.VIEW.ASYNC.S ;  /* 0x00000000000073c6 */ /* 0x000e760000000000 */
[----:B-1----:R2:W1:Y:S01]  /*09e0*/  SYNCS.EXCH.64 URZ, [UR5+0x80], UR10 ;  /* 0x0000800a05ff75b2 */ /* 0x0024620008000100 */
[----:B------:R2:W1:Y:S01]  /*09f0*/  SYNCS.EXCH.64 URZ, [UR5+0x90], UR12 ;  /* 0x0000900c05ff75b2 */ /* 0x0004620008000100 */
[----:B------:R2:W1:Y:S01]  /*0a00*/  SYNCS.EXCH.64 URZ, [UR5+0x88], UR10 ;  /* 0x0000880a05ff75b2 */ /* 0x0004620008000100 */
[----:B------:R2:W1:Y:S02]  /*0a10*/  SYNCS.EXCH.64 URZ, [UR5+0x98], UR12 ;  /* 0x0000980c05ff75b2 */ /* 0x0004640008000100 */
[----:B--2---:R-:W-:Y:S01]  /*0a20*/  NOP ;  /* 0x0000000000007918 */ /* 0x004fe20000000000 */
.L_x_12:
        /* <DEDUP_REMOVED lines=20> */
[----:B------:R2:W1:Y:S01]  /*0b70*/  SYNCS.EXCH.64 URZ, [UR7+0xc8], UR4 ;  /* 0x0000c80407ff75b2 */ /* 0x0004620008000100 */
[----:B------:R2:W1:Y:S01]  /*0b80*/  SYNCS.EXCH.64 URZ, [UR7+0xb0], UR10 ;  /* 0x0000b00a07ff75b2 */ /* 0x0004620008000100 */
[----:B------:R2:W1:Y:S01]  /*0b90*/  SYNCS.EXCH.64 URZ, [UR7+0xd0], UR4 ;  /* 0x0000d00407ff75b2 */ /* 0x0004620008000100 */
[----:B------:R2:W1:Y:S01]  /*0ba0*/  SYNCS.EXCH.64 URZ, [UR7+0xb8], UR10 ;  /* 0x0000b80a07ff75b2 */ /* 0x0004620008000100 */
[----:B------:R2:W1:Y:S02]  /*0bb0*/  SYNCS.EXCH.64 URZ, [UR7+0xd8], UR4 ;  /* 0x0000d80407ff75b2 */ /* 0x0004640008000100 */
[----:B--2---:R-:W-:Y:S01]  /*0bc0*/  NOP ;  /* 0x0000000000007918 */ /* 0x004fe20000000000 */
.L_x_13:
        /* <DEDUP_REMOVED lines=18> */
.L_x_14:
[----:B-1----:R-:W1:Y:S01]  /*0cf0*/  S2UR UR5, SR_CTAID.X ;  /* 0x00000000000579c3 */ /* 0x002e620000002500 */
[----:B------:R-:W-:-:S05]  /*0d00*/  CS2R.32 R96, SR_CgaSize ;  /* 0x0000000000607805 */ /* 0x000fca0000008a00 */
[----:B------:R-:W-:-:S05]  /*0d10*/  IMAD R96, R96, -0xa0, RZ ;  /* 0xffffff6060607824 */ /* 0x000fca00078e02ff */
[----:B------:R-:W-:-:S14]  /*0d20*/  R2UR UR9, R96 ;  /* 0x00000000600972ca */ /* 0x000fdc00000e0000 */
[----:B------:R-:W2:Y:S01]  /*0d30*/  LDCU UR9, c[0x0][UR9+0x2b0] ;  /* 0x00005600090977ac */ /* 0x000ea20008000800 */
[----:B------:R-:W-:Y:S01]  /*0d40*/  NOP ;  /* 0x0000000000007918 */ /* 0x000fe20000000000 */
[----:B------:R-:W-:-:S05]  /*0d50*/  CS2R.32 R96, SR_CgaSize ;  /* 0x0000000000607805 */ /* 0x000fca0000008a00 */
[----:B------:R-:W-:-:S05]  /*0d60*/  IMAD R96, R96, -0xa0, RZ ;  /* 0xffffff6060607824 */ /* 0x000fca00078e02ff */
[----:B------:R-:W-:-:S14]  /*0d70*/  R2UR UR7, R96 ;  /* 0x00000000600772ca */ /* 0x000fdc00000e0000 */
[----:B------:R-:W3:Y:S01]  /*0d80*/  LDCU UR7, c[0x0][UR7+0x2b4] ;  /* 0x00005680070777ac */ /* 0x000ee20008000800 */
[----:B------:R-:W4:Y:S08]  /*0d90*/  S2UR UR4, SR_CTAID.Y ;  /* 0x00000000000479c3 */ /* 0x000f300000002600 */
[----:B------:R-:W3:Y:S01]  /*0da0*/  LDC R9, c[0x0][0xb24] ;  /* 0x0002c900ff097b82 */ /* 0x000ee20000000800 */
[----:B-1----:R-:W-:-:S02]  /*0db0*/  I2FP.F32.U32 R4, UR5 ;  /* 0x0000000500047c45 */ /* 0x002fc40008201000 */
[----:B------:R-:W-:-:S05]  /*0dc0*/  CS2R.32 R5, SR_CgaSize ;  /* 0x0000000000057805 */ /* 0x000fca0000008a00 */
[----:B------:R-:W-:-:S06]  /*0dd0*/  IMAD R5, R5, -0xa0, RZ ;  /* 0xffffff6005057824 */ /* 0x000fcc00078e02ff */
[----:B------:R-:W1:Y:S01]  /*0de0*/  LDC R5, c[0x0][R5+0x2a0] ;  /* 0x0000a80005057b82 */ /* 0x000e620000000800 */
[----:B------:R-:W-:Y:S01]  /*0df0*/  MOV R21, UR5 ;  /* 0x0000000500157c02 */ /* 0x000fe20008000f00 */
[----:B--2---:R-:W-:Y:S01]  /*0e00*/  FMUL R4, R4, UR9 ;  /* 0x0000000904047c20 */ /* 0x004fe20008400000 */
[----:B----4-:R-:W-:Y:S02]  /*0e10*/  I2FP.F32.U32 R2, UR4 ;  /* 0x0000000400027c45 */ /* 0x010fe40008201000 */
[----:B------:R-:W-:-:S05]  /*0e20*/  CS2R.32 R3, SR_CgaSize ;  /* 0x0000000000037805 */ /* 0x000fca0000008a00 */
[----:B------:R-:W-:-:S06]  /*0e30*/  IMAD R3, R3, -0xa0, RZ ;  /* 0xffffff6003037824 */ /* 0x000fcc00078e02ff */
[----:B------:R-:W2:Y:S01]  /*0e40*/  LDC R3, c[0x0][R3+0x2a4] ;  /* 0x0000a90003037b82 */ /* 0x000ea20000000800 */
[----:B------:R-:W4:Y:S01]  /*0e50*/  F2I.U32.TRUNC.NTZ R96, R4 ;  /* 0x0000000400607305 */ /* 0x000f22000020f000 */
[----:B------:R-:W-:Y:S01]  /*0e60*/  MOV R20, UR4 ;  /* 0x0000000400147c02 */ /* 0x000fe20008000f00 */
[----:B---3--:R-:W-:-:S05]  /*0e70*/  FMUL R2, R2, UR7 ;  /* 0x0000000702027c20 */ /* 0x008fca0008400000 */
[----:B------:R-:W-:Y:S01]  /*0e80*/  BAR.SYNC.DEFER_BLOCKING 0x0 ;  /* 0x0000000000007b1d */ /* 0x000fe20000010000 */
[----:B------:R-:W-:-:S05]  /*0e90*/  ISETP.GE.AND P0, PT, R9, 0x1, PT ;  /* 0x000000010900780c */ /* 0x000fca0003f06270 */
[----:B------:R-:W3:Y:S02]  /*0ea0*/  F2I.U32.TRUNC.NTZ R94, R2 ;  /* 0x00000002005e7305 */ /* 0x000ee4000020f000 */
[----:B------:R-:W2:Y:S01]  /*0eb0*/  S2UR UR36, SR_CTAID.Z ;  /* 0x00000000002479c3 */ /* 0x000ea20000002700 */
[----:B----4-:R-:W-:-:S05]  /*0ec0*/  IADD3 R96, PT, PT, -R96, RZ, RZ ;  /* 0x000000ff60607210 */ /* 0x010fca0007ffe1ff */
[----:B-1----:R-:W-:Y:S01]  /*0ed0*/  IMAD R96, R5, R96, UR5 ;  /* 0x0000000505607e24 */ /* 0x002fe2000f8e0260 */
[----:B---3--:R-:W-:-:S05]  /*0ee0*/  IADD3 R94, PT, PT, -R94, RZ, RZ ;  /* 0x000000ff5e5e7210 */ /* 0x008fca0007ffe1ff */
[----:B--2---:R-:W-:Y:S01]  /*0ef0*/  IMAD R94, R3, R94, UR4 ;  /* 0x00000004035e7e24 */ /* 0x004fe2000f8e025e */
[----:B------:R-:W-:Y:S06]  /*0f00*/  @!P0 BRA `(.L_x_15) ;  /* 0x0000000000b88947 */ /* 0x000fec0003800000 */
[----:B------:R-:W1:Y:S01]  /*0f10*/  LDC.64 R4, c[0x0][0xb18] ;  /* 0x0002c600ff047b82 */ /* 0x000e620000000a00 */
[----:B------:R-:W-:-:S07]  /*0f20*/  ISETP.NE.AND P0, PT, R9, 0x1, PT ;  /* 0x000000010900780c */ /* 0x000fce0003f05270 */
[----:B------:R-:W2:Y:S08]  /*0f30*/  LDC R10, c[0x0][0xb0c] ;  /* 0x0002c300ff0a7b82 */ /* 0x000eb00000000800 */
[----:B------:R-:W3:Y:S08]  /*0f40*/  LDC R11, c[0x0][0x370] ;  /* 0x0000dc00ff0b7b82 */ /* 0x000ef00000000800 */
[----:B------:R-:W4:Y:S01]  /*0f50*/  LDC R12, c[0x0][0x374] ;  /* 0x0000dd00ff0c7b82 */ /* 0x000f220000000800 */
[----:B-1----:R-:W-:-:S07]  /*0f60*/  ISETP.NE.AND P1, PT, R4, 0x1, PT ;  /* 0x000000010400780c */ /* 0x002fce0003f25270 */
[----:B------:R-:W3:Y:S01]  /*0f70*/  LDC.64 R6, c[0x0][0xb10] ;  /* 0x0002c400ff067b82 */ /* 0x000ee20000000a00 */
[----:B--2---:R-:W-:-:S07]  /*0f80*/  ISETP.NE.AND P2, PT, R10, 0x1, PT ;  /* 0x000000010a00780c */ /* 0x004fce0003f45270 */
[----:B------:R-:W1:Y:S08]  /*0f90*/  LDC R8, c[0x0][0xb20] ;  /* 0x0002c800ff087b82 */ /* 0x000e700000000800 */
[----:B------:R-:W2:Y:S01]  /*0fa0*/  LDC.64 R2, c[0x0][0xb28] ;  /* 0x0002ca00ff027b82 */ /* 0x000ea20000000a00 */
[----:B----4-:R-:W-:-:S04]  /*0fb0*/  IMAD.HI.U32 R13, R12, R5, RZ ;  /* 0x000000050c0d7227 */ /* 0x010fc800078e00ff */
[----:B------:R-:W-:-:S04]  /*0fc0*/  IMAD.HI.U32 R5, R20, R5, RZ ;  /* 0x0000000514057227 */ /* 0x000fc800078e00ff */
[----:B---3--:R-:W-:-:S04]  /*0fd0*/  IMAD.HI.U32 R14, R11, R6, RZ ;  /* 0x000000060b0e7227 */ /* 0x008fc800078e00ff */
[C---:B------:R-:W-:Y:S01]  /*0fe0*/  IMAD.HI.U32 R16, R21.reuse, R6, RZ ;  /* 0x0000000615107227 */ /* 0x040fe200078e00ff */
[-C--:B------:R-:W-:Y:S02]  /*0ff0*/  @P2 SHF.R.U32.HI R11, RZ, R7.reuse, R14 ;  /* 0x00000007ff0b2219 */ /* 0x080fe4000001160e */
[-C--:B-1----:R-:W-:Y:S02]  /*1000*/  @P1 SHF.R.U32.HI R12, RZ, R8.reuse, R13 ;  /* 0x00000008ff0c1219 */ /* 0x082fe4000001160d */
[----:B------:R-:W-:Y:S02]  /*1010*/  SHF.R.U32.HI R5, RZ, R8, R5 ;  /* 0x00000008ff057219 */ /* 0x000fe40000011605 */
[----:B------:R-:W-:Y:S02]  /*1020*/  SHF.R.U32.HI R16, RZ, R7, R16 ;  /* 0x00000007ff107219 */ /* 0x000fe40000011610 */
[----:B------:R-:W-:Y:S01]  /*1030*/  SEL R5, R20, R5, !P1 ;  /* 0x0000000514057207 */ /* 0x000fe20004800000 */
[----:B--2---:R-:W-:Y:S01]  /*1040*/  IMAD.HI.U32 R14, R12, R2, RZ ;  /* 0x000000020c0e7227 */ /* 0x004fe200078e00ff */
[----:B------:R-:W-:-:S02]  /*1050*/  SEL R7, R21, R16, !P2 ;  /* 0x0000001015077207 */ /* 0x000fc40005000000 */
[----:B------:R-:W-:Y:S01]  /*1060*/  IADD3 R13, PT, PT, -R5, RZ, RZ ;  /* 0x000000ff050d7210 */ /* 0x000fe20007ffe1ff */
[----:B------:R-:W-:Y:S01]  /*1070*/  IMAD.HI.U32 R6, R11, R2, RZ ;  /* 0x000000020b067227 */ /* 0x000fe200078e00ff */
[----:B------:R-:W-:-:S03]  /*1080*/  @P0 SHF.R.U32.HI R12, RZ, R3, R14 ;  /* 0x00000003ff0c0219 */ /* 0x000fc6000001160e */
[----:B------:R-:W-:Y:S01]  /*1090*/  IMAD R13, R4, R13, R20 ;  /* 0x0000000d040d7224 */ /* 0x000fe200078e0214 */
[----:B------:R-:W-:Y:S01]  /*10a0*/  @P0 SHF.R.U32.HI R11, RZ, R3, R6 ;  /* 0x00000003ff0b0219 */ /* 0x000fe20000011606 */
[----:B------:R-:W-:-:S04]  /*10b0*/  IMAD R12, R12, R9, RZ ;  /* 0x000000090c0c7224 */ /* 0x000fc800078e02ff */
[----:B------:R-:W-:Y:S01]  /*10c0*/  IMAD R6, R11, R9, RZ ;  /* 0x000000090b067224 */ /* 0x000fe200078e02ff */
[----:B------:R-:W-:-:S04]  /*10d0*/  ISETP.GE.AND P1, PT, R5, R12, PT ;  /* 0x0000000c0500720c */ /* 0x000fc80003f26270 */
[----:B------:R-:W-:Y:S01]  /*10e0*/  ISETP.GE.OR P1, PT, R7, R6, P1 ;  /* 0x000000060700720c */ /* 0x000fe20000f26670 */
[----:B------:R-:W-:-:S05]  /*10f0*/  IMAD.HI.U32 R6, R5, R2, RZ ;  /* 0x0000000205067227 */ /* 0x000fca00078e00ff */
[----:B------:R-:W-:-:S04]  /*1100*/  SHF.R.U32.HI R6, RZ, R3, R6 ;  /* 0x00000003ff067219 */ /* 0x000fc80000011606 */
[----:B------:R-:W-:-:S03]  /*1110*/  SEL R6, R5, R6, !P0 ;  /* 0x0000000605067207 */ /* 0x000fc60004000000 */
[----:B------:R-:W-:Y:S01]  /*1120*/  @!P1 IMAD.HI.U32 R8, R7, R2, RZ ;  /* 0x0000000207089227 */ /* 0x000fe200078e00ff */
[----:B------:R-:W-:-:S04]  /*1130*/  IADD3 R2, PT, PT, -R6, RZ, RZ ;  /* 0x000000ff06027210 */ /* 0x000fc80007ffe1ff */
[----:B------:R-:W-:Y:S01]  /*1140*/  @!P1 SHF.R.U32.HI R8, RZ, R3, R8 ;  /* 0x00000003ff089219 */ /* 0x000fe20000011608 */
[----:B------:R-:W-:-:S03]  /*1150*/  IMAD R2, R9, R2, R5 ;  /* 0x0000000209027224 */ /* 0x000fc600078e0205 */
[----:B------:R-:W-:-:S05]  /*1160*/  @!P1 SEL R3, R7, R8, !P0 ;  /* 0x0000000807039207 */ /* 0x000fca0004000000 */
[--C-:B------:R-:W-:Y:S02]  /*1170*/  @!P1 IMAD.IADD R6, R6, 0x1, -R3.reuse ;  /* 0x0000000106069824 */ /* 0x100fe400078e0a03 */
[----:B------:R-:W-:Y:S01]  /*1180*/  @!P1 IMAD R3, R2, R11, R3 ;  /* 0x0000000b02039224 */ /* 0x000fe200078e0203 */
[----:B------:R-:W-:Y:S01]  /*1190*/  IADD3 R2, PT, PT, -R7, RZ, RZ ;  /* 0x000000ff07027210 */ /* 0x000fe20007ffe1ff */
[----:B------:R-:W-:Y:S02]  /*11a0*/  @!P1 IMAD R5, R6, R9, R7 ;  /* 0x0000000906059224 */ /* 0x000fe400078e0207 */
[----:B------:R-:W-:Y:S02]  /*11b0*/  @!P1 IMAD.MOV.U32 R7, RZ, RZ, R3 ;  /* 0x000000ffff079224 */ /* 0x000fe400078e0003 */
[----:B------:R-:W-:Y:S02]  /*11c0*/  IMAD R2, R10, R2, R21 ;  /* 0x000000020a027224 */ /* 0x000fe400078e0215 */
[----:B------:R-:W-:-:S02]  /*11d0*/  IMAD R20, R5, R4, R13 ;  /* 0x0000000405147224 */ /* 0x000fc400078e020d */
[----:B------:R-:W-:Y:S02]  /*11e0*/  IMAD R21, R7, R10, R2 ;  /* 0x0000000a07157224 */ /* 0x000fe400078e0202 */
.L_x_15:
[----:B------:R-:W1:Y:S01]  /*11f0*/  LDCU UR4, c[0x0][0xb30] ;  /* 0x00016600ff0477ac */ /* 0x000e620008000800 */
[----:B------:R-:W2:Y:S08]  /*1200*/  S2UR UR37, SR_CgaCtaId ;  /* 0x00000000002579c3 */ /* 0x000eb00000008800 */
[----:B------:R-:W3:Y:S01]  /*1210*/  LDC R40, c[0x0][0xb24] ;  /* 0x0002c900ff287b82 */ /* 0x000ee20000000800 */
[----:B-1----:R-:W-:-:S09]  /*1220*/  UISETP.NE.AND UP1, UPT, UR4, 0x1, UPT ;  /* 0x000000010400788c */ /* 0x002fd2000bf25270 */
[----:B--2---:R-:W-:Y:S05]  /*1230*/  BRA.U UP1, `(.L_x_16) ;  /* 0x0000000101407547 */ /* 0x004fea000b800000 */
[----:B------:R-:W1:Y:S08]  /*1240*/  LDC.64 R4, c[0x0][0xb10] ;  /* 0x0002c400ff047b82 */ /* 0x000e700000000a00 */
[----:B------:R-:W2:Y:S08]  /*1250*/  LDC.64 R2, c[0x0][0xb18] ;  /* 0x0002c600ff027b82 */ /* 0x000eb00000000a00 */
[----:B------:R-:W4:Y:S08]  /*1260*/  LDC R6, c[0x0][0xb20] ;  /* 0x0002c800ff067b82 */ /* 0x000f300000000800 */
[----:B------:R-:W3:Y:S01]  /*1270*/  LDC R8, c[0x0][0xb0c] ;  /* 0x0002c300ff087b82 */ /* 0x000ee20000000800 */
[----:B-1----:R-:W-:-:S05]  /*1280*/  IMAD.HI.U32 R4, R21, R4, RZ ;  /* 0x0000000415047227 */ /* 0x002fca00078e00ff */
[----:B------:R-:W-:Y:S01]  /*1290*/  SHF.R.U32.HI R4, RZ, R5, R4 ;  /* 0x00000005ff047219 */ /* 0x000fe20000011604 */
[----:B--2---:R-:W-:Y:S01]  /*12a0*/  IMAD.HI.U32 R3, R20, R3, RZ ;  /* 0x0000000314037227 */ /* 0x004fe200078e00ff */
[----:B------:R-:W-:-:S04]  /*12b0*/  ISETP.NE.AND P0, PT, R2, 0x1, PT ;  /* 0x000000010200780c */ /* 0x000fc80003f05270 */
[----:B----4-:R-:W-:-:S04]  /*12c0*/  SHF.R.U32.HI R3, RZ, R6, R3 ;  /* 0x00000006ff037219 */ /* 0x010fc80000011603 */
[----:B------:R-:W-:Y:S02]  /*12d0*/  SEL R3, R20, R3, !P0 ;  /* 0x0000000314037207 */ /* 0x000fe40004000000 */
[----:B---3--:R-:W-:-:S04]  /*12e0*/  ISETP.NE.AND P1, PT, R8, 0x1, PT ;  /* 0x000000010800780c */ /* 0x008fc80003f25270 */
[----:B------:R-:W-:-:S05]  /*12f0*/  SEL R4, R21, R4, !P1 ;  /* 0x0000000415047207 */ /* 0x000fca0004800000 */
[----:B------:R-:W-:Y:S02]  /*1300*/  IMAD.IADD R5, R3, 0x1, -R4 ;  /* 0x0000000103057824 */ /* 0x000fe400078e0a04 */
[----:B------:R-:W-:Y:S02]  /*1310*/  IMAD.IADD R3, R4, 0x1, -R3 ;  /* 0x0000000104037824 */ /* 0x000fe400078e0a03 */
[----:B------:R-:W-:Y:S02]  /*1320*/  IMAD R21, R5, R8, R21 ;  /* 0x0000000805157224 */ /* 0x000fe400078e0215 */
[----:B------:R-:W-:-:S07]  /*1330*/  IMAD R20, R3, R2, R20 ;  /* 0x0000000203147224 */ /* 0x000fce00078e0214 */
.L_x_16:
[----:B------:R-:W-:Y:S01]  /*1340*/  BAR.SYNC.DEFER_BLOCKING 0x0 ;  /* 0x0000000000007b1d */ /* 0x000fe20000010000 */
[----:B------:R-:W-:Y:S01]  /*1350*/  UISETP.NE.AND UP1, UPT, UR8, 0x2, UPT ;  /* 0x000000020800788c */ /* 0x000fe2000bf25270 */
[----:B------:R-:W-:Y:S02]  /*1360*/  ISETP.NE.OR P5, PT, R0, 0x2, !P5 ;  /* 0x000000020000780c */ /* 0x000fe40006fa5670 */
[----:B------:R-:W-:-:S06]  /*1370*/  LOP3.LUT R2, R108, 0x1f, RZ, 0xc0, !PT ;  /* 0x0000001f6c027812 */ /* 0x000fcc00078ec0ff */
[----:B------:R-:W-:Y:S05]  /*1380*/  BRA.U UP1, `(.L_x_17) ;  /* 0x0000001101847547 */ /* 0x000fea000b800000 */
[----:B------:R-:W1:Y:S01]  /*1390*/  LDCU UR13, c[0x0][0x38c] ;  /* 0x00007180ff0d77ac */ /* 0x000e620008000800 */
[----:B------:R-:W2:Y:S01]  /*13a0*/  LDC R9, c[0x0][0x370] ;  /* 0x0000dc00ff097b82 */ /* 0x000ea20000000800 */
[----:B------:R-:W-:Y:S01]  /*13b0*/  PLOP3.LUT P1, PT, PT, PT, UP2, 0x80, 0x8 ;  /* 0x000000000008781c */ /* 0x000fe20003f2f028 */
[----:B------:R-:W-:Y:S01]  /*13c0*/  HFMA2 R12, -RZ, RZ, 0, 0 ;  /* 0x00000000ff0c7431 */ /* 0x000fe200000001ff */
[----:B------:R-:W-:Y:S01]  /*13d0*/  ISETP.EQ.OR P4, PT, R2, RZ, P5 ;  /* 0x000000ff0200720c */ /* 0x000fe20002f82670 */
[----:B------:R-:W-:Y:S01]  /*13e0*/  IMAD.MOV.U32 R15, RZ, RZ, 0x1 ;  /* 0x00000001ff0f7424 */ /* 0x000fe200078e00ff */
[----:B------:R-:W-:Y:S01]  /*13f0*/  PLOP3.LUT P1, PT, P1, PT, PT, 0x8, 0x80 ;  /* 0x000000000080781c */ /* 0x000fe20000f2e170 */
[----:B------:R-:W-:Y:S01]  /*1400*/  IMAD.MOV.U32 R14, RZ, RZ, RZ ;  /* 0x000000ffff0e7224 */ /* 0x000fe200078e00ff */
[----:B------:R-:W-:Y:S01]  /*1410*/  MOV R8, 0x1 ;  /* 0x0000000100087802 */ /* 0x000fe20000000f00 */
[----:B------:R-:W4:Y:S01]  /*1420*/  LDC R0, c[0x0][0x374] ;  /* 0x0000dd00ff007b82 */ /* 0x000f220000000800 */
[----:B------:R-:W-:Y:S01]  /*1430*/  IMAD.MOV.U32 R10, RZ, RZ, RZ ;  /* 0x000000ffff0a7224 */ /* 0x000fe200078e00ff */
[----:B------:R-:W2:Y:S01]  /*1440*/  LDCU.64 UR22, c[0x0][0x348] ;  /* 0x00006900ff1677ac */ /* 0x000ea20008000a00 */
[----:B------:R-:W-:Y:S01]  /*1450*/  UMOV UR6, URZ ;  /* 0x000000ff00067c82 */ /* 0x000fe20008000000 */
[----:B-1----:R-:W-:-:S04]  /*1460*/  UIADD3 UR5, UPT, UPT, UR13, 0x3f, URZ ;  /* 0x0000003f0d057890 */ /* 0x002fc8000fffe0ff */
[----:B------:R-:W-:-:S04]  /*1470*/  USHF.R.S32.HI UR4, URZ, 0x1f, UR5 ;  /* 0x0000001fff047899 */ /* 0x000fc80008011405 */
[----:B------:R-:W-:-:S04]  /*1480*/  ULEA.HI UR4, UR4, UR5, URZ, 0x6 ;  /* 0x0000000504047291 */ /* 0x000fc8000f8f30ff */
[----:B------:R-:W-:Y:S02]  /*1490*/  USHF.R.S32.HI UR15, URZ, 0x6, UR4 ;  /* 0x00000006ff0f7899 */ /* 0x000fe40008011404 */
[----:B------:R-:W-:Y:S02]  /*14a0*/  UIADD3 UR4, UPT, UPT, UR13, -0x1, URZ ;  /* 0xffffffff0d047890 */ /* 0x000fe4000fffe0ff */
[----:B------:R-:W-:Y:S02]  /*14b0*/  UISETP.LT.U32.AND UP0, UPT, UR15, 0x5, UPT ;  /* 0x000000050f00788c */ /* 0x000fe4000bf01070 */
[----:B------:R-:W-:Y:S02]  /*14c0*/  UISETP.GE.U32.AND UP1, UPT, UR4, -0x7f, UPT ;  /* 0xffffff810400788c */ /* 0x000fe4000bf26070 */
[----:B------:R-:W-:Y:S02]  /*14d0*/  USEL UR14, UR15, 0x5, UP0 ;  /* 0x000000050f0e7887 */ /* 0x000fe40008000000 */
[----:B------:R-:W-:-:S02]  /*14e0*/  UIADD3 UR13, UPT, UPT, UR13, 0x7e, URZ ;  /* 0x0000007e0d0d7890 */ /* 0x000fc4000fffe0ff */
[----:B------:R-:W-:Y:S02]  /*14f0*/  UIADD3 UR5, UPT, UPT, UR14, -0x1, URZ ;  /* 0xffffffff0e057890 */ /* 0x000fe4000fffe0ff */
[----:B------:R-:W-:-:S03]  /*1500*/  UIADD3 UR7, UPT, UPT, UR15, -UR14, URZ ;  /* 0x8000000e0f077290 */ /* 0x000fc6000fffe0ff */
[----:B------:R-:W-:-:S04]  /*1510*/  @UP1 UIADD3 UR5, UPT, UPT, UR14, URZ, URZ ;  /* 0x000000ff0e051290 */ /* 0x000fc8000fffe0ff */
[----:B--2---:R-:W-:-:S12]  /*1520*/  UIADD3 UR5, UPT, UPT, UR5, 0x1, URZ ;  /* 0x0000000105057890 */ /* 0x004fd8000fffe0ff */
.L_x_35:
[----:B------:R-:W-:Y:S01]  /*1530*/  UISETP.NE.AND UP0, UPT, UR37, URZ, UPT ;  /* 0x000000ff2500728c */ /* 0x000fe2000bf05270 */
[----:B------:R-:W1:Y:S08]  /*1540*/  S2UR UR37, SR_CgaCtaId ;  /* 0x00000000002579c3 */ /* 0x000e700000008800 */
[----:B------:R-:W-:Y:S05]  /*1550*/  BRA.U UP0, `(.L_x_18) ;  /* 0x0000000100347547 */ /* 0x000fea000b800000 */
[----:B------:R-:W2:Y:S01]  /*1560*/  S2R R2, SR_CgaCtaId ;  /* 0x0000000000027919 */ /* 0x000ea20000008800 */
[----:B------:R-:W-:-:S04]  /*1570*/  MOV R3, 0x400 ;  /* 0x0000040000037802 */ /* 0x000fc80000000f00 */
[----:B--2---:R-:W-:Y:S02]  /*1580*/  LEA R3, R2, R3, 0x18 ;  /* 0x0000000302037211 */ /* 0x004fe400078ec0ff */
[----:B------:R-:W-:-:S03]  /*1590*/  SHF.L.U32 R2, R8, 0x1f, RZ ;  /* 0x0000001f08027819 */ /* 0x000fc600000006ff */
[----:B------:R-:W-:-:S04]  /*15a0*/  IMAD R3, R10, 0x8, R3 ;  /* 0x000000080a037824 */ /* 0x000fc800078e0203 */
[----:B------:R-:W2:Y:S02]  /*15b0*/  SYNCS.PHASECHK.TRANS64.TRYWAIT P0, [R3+URZ+0xf0], R2 ;  /* 0x0000f002030075a7 */ /* 0x000ea400080011ff */
[----:B--2---:R-:W-:Y:S05]  /*15c0*/  @!P0 BRA `(.L_x_19) ;  /* 0x0000005800e88947 */ /* 0x004fea0003800000 */
.L_x_106:
[----:B------:R-:W-:Y:S01]  /*15d0*/  VIADD R10, R10, 0x1 ;  /* 0x000000010a0a7836 */ /* 0x000fe20000000000 */
[----:B------:R2:W-:Y:S04]  /*15e0*/  SYNCS.ARRIVE.TRANS64.A1T0 RZ, [R3+URZ+0xe0], RZ ;  /* 0x0000e0ff03ff79a7 */ /* 0x0005e800081000ff */
[----:B------:R-:W-:-:S04]  /*15f0*/  ISETP.NE.AND P0, PT, R10, 0x2, PT ;  /* 0x000000020a00780c */ /* 0x000fc80003f05270 */
[----:B------:R-:W-:Y:S02]  /*1600*/  SEL R10, R10, RZ, P0 ;  /* 0x000000ff0a0a7207 */ /* 0x000fe40000000000 */
[----:B--2---:R-:W-:-:S04]  /*1610*/  SEL R3, RZ, 0x1, P0 ;  /* 0x00000001ff037807 */ /* 0x004fc80000000000 */
[----:B------:R-:W-:-:S07]  /*1620*/  LOP3.LUT R8, R8, R3, RZ, 0x3c, !PT ;  /* 0x0000000308087212 */ /* 0x000fce00078e3cff */
.L_x_18:
[----:B------:R-:W-:Y:S01]  /*1630*/  UMOV UR4, 0x400 ;  /* 0x0000040000047882 */ /* 0x000fe20000000000 */
[----:B------:R-:W-:Y:S01]  /*1640*/  SHF.L.U32 R2, R15, 0x1f, RZ ;  /* 0x0000001f0f027819 */ /* 0x000fe200000006ff */
[----:B-1----:R-:W-:Y:S01]  /*1650*/  ULEA UR4, UR37, UR4, 0x18 ;  /* 0x0000000425047291 */ /* 0x002fe2000f8ec0ff */
[----:B------:R-:W-:Y:S01]  /*1660*/  R2UR UR35, R21 ;  /* 0x00000000152372ca */ /* 0x000fe200000e0000 */
[----:B------:R-:W-:Y:S01]  /*1670*/  UISETP.GE.U32.AND UP0, UPT, UR13, 0x7f, UPT ;  /* 0x0000007f0d00788c */ /* 0x000fe2000bf06070 */
[----:B------:R-:W-:Y:S01]  /*1680*/  R2UR UR11, R20 ;  /* 0x00000000140b72ca */ /* 0x000fe200000e0000 */
[----:B------:R-:W-:Y:S01]  /*1690*/  ULEA UR8, UR6, UR4, 0x3 ;  /* 0x0000000406087291 */ /* 0x000fe2000f8e18ff */
[----:B------:R-:W-:-:S08]  /*16a0*/  UMOV UR24, URZ ;  /* 0x000000ff00187c82 */ /* 0x000fd00008000000 */
[----:B------:R1:W2:Y:S01]  /*16b0*/  SYNCS.PHASECHK.TRANS64.TRYWAIT P0, [UR8+0x28], R2 ;  /* 0x00002802ff0075a7 */ /* 0x0002a20008001108 */
[----:B------:R-:W-:Y:S02]  /*16c0*/  USHF.L.U32 UR35, UR35, 0x6, URZ ;  /* 0x0000000623237899 */ /* 0x000fe400080006ff */
[----:B------:R-:W-:Y:S01]  /*16d0*/  USHF.L.U32 UR11, UR11, 0x7, URZ ;  /* 0x000000070b0b7899 */ /* 0x000fe200080006ff */
[----:B------:R-:W-:Y:S11]  /*16e0*/  BRA.U !UP0, `(.L_x_20) ;  /* 0x0000000108a87547 */ /* 0x000ff6000b800000 */
[----:B------:R-:W-:Y:S01]  /*16f0*/  UMOV UR16, URZ ;  /* 0x000000ff00107c82 */ /* 0x000fe20008000000 */
[----:B------:R-:W-:-:S05]  /*1700*/  UMOV UR17, UR6 ;  /* 0x0000000600117c82 */ /* 0x000fca0008000000 */
.L_x_25:
[----:B-1----:R-:W-:Y:S01]  /*1710*/  ULEA UR33, UR17, UR4, 0x3 ;  /* 0x0000000411217291 */ /* 0x002fe2000f8e18ff */
[----:B--2---:R-:W-:Y:S01]  /*1720*/  @!P5 MOV R3, 0x3000 ;  /* 0x000030000003d802 */ /* 0x004fe20000000f00 */
[----:B--2---:R-:W-:Y:S10]  /*1730*/  @P0 BRA `(.L_x_21) ;  /* 0x00000000000c0947 */ /* 0x004ff40003800000 */
[----:B------:R-:W-:-:S04]  /*1740*/  SHF.L.U32 R5, R15, 0x1f, RZ ;  /* 0x0000001f0f057819 */ /* 0x000fc800000006ff */
[----:B------:R-:W2:Y:S02]  /*1750*/  SYNCS.PHASECHK.TRANS64.TRYWAIT P0, [UR33+0x28], R5 ;  /* 0x00002805ff0075a7 */ /* 0x000ea40008001121 */
[----:B--2---:R-:W-:Y:S05]  /*1760*/  @!P0 BRA `(.L_x_22) ;  /* 0x0000005800948947 */ /* 0x004fea0003800000 */
.L_x_21:
[----:B------:R2:W-:Y:S01]  /*1770*/  @!P5 SYNCS.ARRIVE.TRANS64 RZ, [UR33], R3 ;  /* 0x00000003ffffd9a7 */ /* 0x0005e20008000021 */
[----:B------:R-:W-:Y:S04]  /*1780*/  BSSY.RECONVERGENT B0, `(.L_x_23) ;  /* 0x0000003000007945 */ /* 0x000fe80003800200 */
[----:B------:R-:W-:Y:S05]  /*1790*/  @P4 BRA `(.L_x_24) ;  /* 0x0000000000044947 */ /* 0x000fea0003800000 */
[----:B------:R-:W-:Y:S05]  /*17a0*/  BPT.TRAP 0x1 ;  /* 0x000000040000795c */ /* 0x000fea0000300000 */
.L_x_24:
[----:B------:R-:W-:Y:S05]  /*17b0*/  BSYNC.RECONVERGENT B0 ;  /* 0x0000000000007941 */ /* 0x000fea0003800200 */
.L_x_23:
[----:B------:R-:W-:Y:S02]  /*17c0*/  UIADD3 UR6, UPT, UPT, UR17, 0x1, URZ ;  /* 0x0000000111067890 */ /* 0x000fe4000fffe0ff */
[----:B------:R-:W-:Y:S02]  /*17d0*/  ULEA UR32, UR17, UR4, 0xc ;  /* 0x0000000411207291 */ /* 0x000fe4000f8e60ff */
[----:B------:R-:W-:Y:S02]  /*17e0*/  UISETP.NE.AND UP0, UPT, UR6, 0x5, UPT ;  /* 0x000000050600788c */ /* 0x000fe4000bf05270 */
[----:B------:R-:W-:Y:S02]  /*17f0*/  UIADD3 UR26, UP1, UPT, UR22, 0x80, URZ ;  /* 0x00000080161a7890 */ /* 0x000fe4000ff3e0ff */
[----:B------:R-:W-:Y:S02]  /*1800*/  USEL UR9, URZ, 0x1, UP0 ;  /* 0x00000001ff097887 */ /* 0x000fe40008000000 */
[----:B------:R-:W-:-:S02]  /*1810*/  USEL UR6, UR6, URZ, UP0 ;  /* 0x000000ff06067287 */ /* 0x000fc40008000000 */
[----:B------:R-:W-:Y:S02]  /*1820*/  UIADD3 UR20, UP0, UPT, UR22, 0x180, URZ ;  /* 0x0000018016147890 */ /* 0x000fe4000ff1e0ff */
[----:B------:R-:W-:Y:S01]  /*1830*/  ULEA UR8, UR6, UR4, 0x3 ;  /* 0x0000000406087291 */ /* 0x000fe2000f8e18ff */
[----:B------:R-:W-:Y:S01]  /*1840*/  LOP3.LUT R15, R15, UR9, RZ, 0x3c, !PT ;  /* 0x000000090f0f7c12 */ /* 0x000fe2000f8e3cff */
[----:B------:R-:W-:Y:S02]  /*1850*/  USHF.L.U32 UR34, UR16, 0x6, URZ ;  /* 0x0000000610227899 */ /* 0x000fe400080006ff */
[----:B------:R-:W-:Y:S01]  /*1860*/  UIADD3.X UR27, UPT, UPT, URZ, UR23, URZ, UP1, !UPT ;  /* 0x00000017ff1b7290 */ /* 0x000fe20008ffe4ff */
[----:B-1----:R-:W-:Y:S01]  /*1870*/  SHF.L.U32 R2, R15, 0x1f, RZ ;  /* 0x0000001f0f027819 */ /* 0x002fe200000006ff */
[----:B------:R-:W-:Y:S02]  /*1880*/  UIADD3 UR32, UPT, UPT, UR32, 0x4400, URZ ;  /* 0x0000440020207890 */ /* 0x000fe4000fffe0ff */
[----:B------:R-:W-:Y:S01]  /*1890*/  UIADD3.X UR21, UPT, UPT, URZ, UR23, URZ, UP0, !UPT ;  /* 0x00000017ff157290 */ /* 0x000fe200087fe4ff */
[----:B------:R1:W1:Y:S01]  /*18a0*/  SYNCS.PHASECHK.TRANS64.TRYWAIT P0, [UR8+0x28], R2 ;  /* 0x00002802ff0075a7 */ /* 0x0002620008001108 */
[----:B------:R-:W-:Y:S01]  /*18b0*/  ULEA UR8, UR17, UR4, 0xd ;  /* 0x0000000411087291 */ /* 0x000fe2000f8e68ff */
[----:B------:R-:W-:Y:S01]  /*18c0*/  UMOV UR18, 0x0 ;  /* 0x0000000000127882 */ /* 0x000fe20000000000 */
[----:B------:R-:W-:-:S02]  /*18d0*/  UMOV UR19, 0x10000000 ;  /* 0x1000000000137882 */ /* 0x000fc40000000000 */
[----:B------:R-:W-:Y:S01]  /*18e0*/  UIADD3 UR8, UPT, UPT, UR8, 0x9400, URZ ;  /* 0x0000940008087890 */ /* 0x000fe2000fffe0ff */
[----:B------:R1:W-:Y:S01]  /*18f0*/  UTMALDG.3D [UR32], [UR26], desc[UR18] ;  /* 0x000012201a0075b4 */ /* 0x0003e20008011000 */
[----:B------:R-:W-:Y:S01]  /*1900*/  UMOV UR12, UR36 ;  /* 0x00000024000c7c82 */ /* 0x000fe20008000000 */
[----:B------:R-:W-:Y:S01]  /*1910*/  UMOV UR9, UR33 ;  /* 0x0000002100097c82 */ /* 0x000fe20008000000 */
[----:B------:R-:W-:Y:S01]  /*1920*/  UMOV UR10, UR34 ;  /* 0x00000022000a7c82 */ /* 0x000fe20008000000 */
[----:B------:R-:W-:Y:S01]  /*1930*/  UIADD3 UR16, UPT, UPT, UR16, 0x1, URZ ;  /* 0x0000000110107890 */ /* 0x000fe2000fffe0ff */
[----:B------:R-:W-:Y:S01]  /*1940*/  UMOV UR24, UR5 ;  /* 0x0000000500187c82 */ /* 0x000fe20008000000 */
[----:B------:R-:W-:Y:S02]  /*1950*/  UMOV UR17, UR6 ;  /* 0x0000000600117c82 */ /* 0x000fe40008000000 */
[----:B------:R1:W-:Y:S01]  /*1960*/  UTMALDG.3D [UR8], [UR20], desc[UR18] ;  /* 0x00001208140075b4 */ /* 0x0003e20008011000 */
[----:B------:R-:W-:-:S09]  /*1970*/  UISETP.NE.AND UP0, UPT, UR16, UR5, UPT ;  /* 0x000000051000728c */ /* 0x000fd2000bf05270 */
[----:B------:R-:W-:Y:S05]  /*1980*/  BRA.U UP0, `(.L_x_25) ;  /* 0xfffffffd00607547 */ /* 0x000fea000b83ffff */
.L_x_20:
[----:B-1----:R-:W-:Y:S01]  /*1990*/  ULEA UR8, UR6, UR4, 0x3 ;  /* 0x0000000406087291 */ /* 0x002fe2000f8e18ff */
[----:B------:R-:W-:Y:S01]  /*19a0*/  SHF.L.U32 R2, R15, 0x1f, RZ ;  /* 0x0000001f0f027819 */ /* 0x000fe200000006ff */
[----:B------:R-:W-:Y:S01]  /*19b0*/  @!P1 SYNCS.ARRIVE.TRANS64.A1T0 RZ, [UR4+0x78], RZ ;  /* 0x000078ffffff99a7 */ /* 0x000fe20008100004 */
[----:B------:R-:W-:-:S06]  /*19c0*/  UISETP.GT.AND UP0, UPT, UR15, UR14, UPT ;  /* 0x0000000e0f00728c */ /* 0x000fcc000bf04270 */
[----:B--2---:R1:W2:Y:S03]  /*19d0*/  SYNCS.PHASECHK.TRANS64.TRYWAIT P0, [UR8+0x28], R2 ;  /* 0x00002802ff0075a7 */ /* 0x0042a60008001108 */
[----:B------:R-:W-:Y:S05]  /*19e0*/  BRA.U !UP0, `(.L_x_26) ;  /* 0x0000000108ac7547 */ /* 0x000fea000b800000 */
[----:B------:R-:W-:Y:S01]  /*19f0*/  UIADD3 UR21, UPT, UPT, UR7, UR24, URZ ;  /* 0x0000001807157290 */ /* 0x000fe2000fffe0ff */
[----:B------:R-:W-:-:S11]  /*1a00*/  UMOV UR25, UR6 ;  /* 0x0000000600197c82 */ /* 0x000fd60008000000 */
.L_x_31:
[----:B-1----:R-:W-:Y:S01]  /*1a10*/  ULEA UR17, UR25, UR4, 0x3 ;  /* 0x0000000419117291 */ /* 0x002fe2000f8e18ff */
[----:B--2---:R-:W-:Y:S01]  /*1a20*/  @!P5 MOV R3, 0x3000 ;  /* 0x000030000003d802 */ /* 0x004fe20000000f00 */
[----:B--2---:R-:W-:Y:S10]  /*1a30*/  @P0 BRA `(.L_x_27) ;  /* 0x00000000000c0947 */ /* 0x004ff40003800000 */
[----:B------:R-:W-:-:S04]  /*1a40*/  SHF.L.U32 R5, R15, 0x1f, RZ ;  /* 0x0000001f0f057819 */ /* 0x000fc800000006ff */
[----:B------:R-:W2:Y:S02]  /*1a50*/  SYNCS.PHASECHK.TRANS64.TRYWAIT P0, [UR17+0x28], R5 ;  /* 0x00002805ff0075a7 */ /* 0x000ea40008001111 */
[----:B--2---:R-:W-:Y:S05]  /*1a60*/  @!P0 BRA `(.L_x_28) ;  /* 0x0000005400ec8947 */ /* 0x004fea0003800000 */
.L_x_27:
[----:B------:R2:W-:Y:S01]  /*1a70*/  @!P5 SYNCS.ARRIVE.TRANS64 RZ, [UR17], R3 ;  /* 0x00000003ffffd9a7 */ /* 0x0005e20008000011 */
[----:B------:R-:W-:Y:S04]  /*1a80*/  BSSY.RECONVERGENT B0, `(.L_x_29) ;  /* 0x0000003000007945 */ /* 0x000fe80003800200 */
[----:B------:R-:W-:Y:S05]  /*1a90*/  @P4 BRA `(.L_x_30) ;  /* 0x0000000000044947 */ /* 0x000fea0003800000 */
[----:B------:R-:W-:Y:S05]  /*1aa0*/  BPT.TRAP 0x1 ;  /* 0x000000040000795c */ /* 0x000fea0000300000 */
.L_x_30:
[----:B------:R-:W-:Y:S05]  /*1ab0*/  BSYNC.RECONVERGENT B0 ;  /* 0x0000000000007941 */ /* 0x000fea0003800200 */
.L_x_29:
        /* <DEDUP_REMOVED lines=10> */
[----:B------:R-:W-:Y:S01]  /*1b60*/  UIADD3 UR16, UPT, UPT, UR16, 0x4400, URZ ;  /* 0x0000440010107890 */ /* 0x000fe2000fffe0ff */
[----:B-1----:R-:W-:Y:S01]  /*1b70*/  SHF.L.U32 R2, R15, 0x1f, RZ ;  /* 0x0000001f0f027819 */ /* 0x002fe200000006ff */
[----:B------:R-:W-:Y:S02]  /*1b80*/  UIADD3.X UR31, UPT, UPT, URZ, UR23, URZ, UP1, !UPT ;  /* 0x00000017ff1f7290 */ /* 0x000fe40008ffe4ff */
[----:B------:R-:W-:Y:S01]  /*1b90*/  UIADD3.X UR29, UPT, UPT, URZ, UR23, URZ, UP0, !UPT ;  /* 0x00000017ff1d7290 */ /* 0x000fe200087fe4ff */
[----:B------:R1:W1:Y:S01]  /*1ba0*/  SYNCS.PHASECHK.TRANS64.TRYWAIT P0, [UR8+0x28], R2 ;  /* 0x00002802ff0075a7 */ /* 0x0002620008001108 */
[----:B------:R-:W-:Y:S01]  /*1bb0*/  ULEA UR8, UR25, UR4, 0xd ;  /* 0x0000000419087291 */ /* 0x000fe2000f8e68ff */
[----:B------:R-:W-:Y:S01]  /*1bc0*/  UMOV UR26, 0x0 ;  /* 0x00000000001a7882 */ /* 0x000fe20000000000 */
[----:B------:R-:W-:-:S02]  /*1bd0*/  UMOV UR27, 0x10000000 ;  /* 0x10000000001b7882 */ /* 0x000fc40000000000 */
[----:B------:R-:W-:Y:S01]  /*1be0*/  UIADD3 UR8, UPT, UPT, UR8, 0x9400, URZ ;  /* 0x0000940008087890 */ /* 0x000fe2000fffe0ff */
[----:B------:R-:W-:Y:S01]  /*1bf0*/  UMOV UR19, UR35 ;  /* 0x0000002300137c82 */ /* 0x000fe20008000000 */
[----:B------:R-:W-:Y:S01]  /*1c00*/  UMOV UR20, UR36 ;  /* 0x0000002400147c82 */ /* 0x000fe20008000000 */
[----:B------:R-:W-:Y:S01]  /*1c10*/  UMOV UR12, UR36 ;  /* 0x00000024000c7c82 */ /* 0x000fe20008000000 */
[----:B------:R-:W-:Y:S01]  /*1c20*/  UMOV UR9, UR17 ;  /* 0x0000001100097c82 */ /* 0x000fe20008000000 */
[----:B------:R-:W-:Y:S01]  /*1c30*/  UMOV UR10, UR18 ;  /* 0x00000012000a7c82 */ /* 0x000fe20008000000 */
[----:B------:R1:W-:Y:S01]  /*1c40*/  UTMALDG.3D [UR16], [UR30], desc[UR26] ;  /* 0x00001a101e0075b4 */ /* 0x0003e20008011000 */
[----:B------:R-:W-:Y:S01]  /*1c50*/  UIADD3 UR24, UPT, UPT, UR24, 0x1, URZ ;  /* 0x0000000118187890 */ /* 0x000fe2000fffe0ff */
[----:B------:R-:W-:-:S03]  /*1c60*/  UMOV UR25, UR6 ;  /* 0x0000000600197c82 */ /* 0x000fc60008000000 */
[----:B------:R-:W-:Y:S01]  /*1c70*/  UISETP.NE.AND UP0, UPT, UR24, UR21, UPT ;  /* 0x000000151800728c */ /* 0x000fe2000bf05270 */
[----:B------:R1:W-:Y:S08]  /*1c80*/  UTMALDG.3D [UR8], [UR28], desc[UR26] ;  /* 0x00001a081c0075b4 */ /* 0x0003f00008011000 */
[----:B------:R-:W-:Y:S05]  /*1c90*/  BRA.U UP0, `(.L_x_31) ;  /* 0xfffffffd005c7547 */ /* 0x000fea000b83ffff */
.L_x_26:
[----:B-1----:R-:W-:Y:S01]  /*1ca0*/  LEA R2, R14, UR4, 0x3 ;  /* 0x000000040e027c11 */ /* 0x002fe2000f8e18ff */
[----:B------:R-:W-:Y:S01]  /*1cb0*/  NOP ;  /* 0x0000000000007918 */ /* 0x000fe20000000000 */
[----:B--2---:R-:W-:Y:S02]  /*1cc0*/  SHF.L.U32 R3, R12, 0x1f, RZ ;  /* 0x0000001f0c037819 */ /* 0x004fe400000006ff */
[----:B------:R-:W-:Y:S02]  /*1cd0*/  LEA R4, R14, UR4, 0x4 ;  /* 0x000000040e047c11 */ /* 0x000fe4000f8e20ff */
[----:B------:R-:W1:Y:S02]  /*1ce0*/  SYNCS.PHASECHK.TRANS64.TRYWAIT P0, [R2+URZ+0x80], R3 ;  /* 0x00008003020075a7 */ /* 0x000e6400080011ff */
[----:B-1----:R-:W-:Y:S05]  /*1cf0*/  @!P0 BRA `(.L_x_32) ;  /* 0x0000005400608947 */ /* 0x002fea0003800000 */
.L_x_109:
[----:B------:R-:W2:Y:S01]  /*1d00*/  LDS.128 R4, [R4+0x110] ;  /* 0x0001100004047984 */ /* 0x000ea20000000c00 */
[----:B---3--:R-:W-:Y:S01]  /*1d10*/  ISETP.GE.AND P0, PT, R40, 0x1, PT ;  /* 0x000000012800780c */ /* 0x008fe20003f06270 */
[----:B-1----:R-:W-:Y:S01]  /*1d20*/  VIADD R2, R2, 0x90 ;  /* 0x0000009002027836 */ /* 0x002fe20000000000 */
[----:B------:R-:W-:Y:S01]  /*1d30*/  @!PT LDS RZ, [RZ] ;  /* 0x00000000fffff984 */ /* 0x000fe20000000800 */
[----:B------:R-:W-:Y:S01]  /*1d40*/  @!PT LDS RZ, [RZ] ;  /* 0x00000000fffff984 */ /* 0x000fe20000000800 */
[----:B------:R-:W-:Y:S01]  /*1d50*/  @!PT LDS RZ, [RZ] ;  /* 0x00000000fffff984 */ /* 0x000fe20000000800 */
[----:B------:R-:W-:Y:S01]  /*1d60*/  @!PT LDS RZ, [RZ] ;  /* 0x00000000fffff984 */ /* 0x000fe20000000800 */
[----:B------:R1:W-:Y:S06]  /*1d70*/  MEMBAR.ALL.CTA ;  /* 0x0000000000007992 */ /* 0x0003ec0000008000 */
[----:B-1----:R-:W1:Y:S01]  /*1d80*/  FENCE.VIEW.ASYNC.S ;  /* 0x00000000000073c6 */ /* 0x002e620000000000 */
[----:B------:R-:W-:-:S04]  /*1d90*/  PRMT R2, RZ, 0x654, R2 ;  /* 0x00000654ff027816 */ /* 0x000fc80000000002 */
[----:B-1----:R1:W-:Y:S01]  /*1da0*/  SYNCS.ARRIVE.TRANS64.RED.A1T0 RZ, [R2+URZ], RZ ;  /* 0x000000ff02ff79a7 */ /* 0x0023e200081004ff */
[----:B--2---:R-:W-:-:S13]  /*1db0*/  LOP3.LUT P2, RZ, R6, 0x1, RZ, 0xc0, !PT ;  /* 0x0000000106ff7812 */ /* 0x004fda000784c0ff */
[----:B------:R-:W-:Y:S01]  /*1dc0*/  @P2 SHF.R.U32.HI R3, RZ, 0x10, R5 ;  /* 0x00000010ff032819 */ /* 0x000fe20000011605 */
[----:B------:R-:W-:Y:S01]  /*1dd0*/  VOTEU.ANY UP0, P2 ;  /* 0x0000000000ff7886 */ /* 0x000fe20001000100 */
[----:B------:R-:W-:Y:S02]  /*1de0*/  @P2 MOV R13, R4 ;  /* 0x00000004000d2202 */ /* 0x000fe40000000f00 */
[----:B------:R-:W-:Y:S02]  /*1df0*/  @P2 R2UR.BROADCAST UR8, R3 ;  /* 0x00000000030822ca */ /* 0x000fe400008e0000 */
[----:B------:R-:W-:-:S11]  /*1e00*/  @P2 LOP3.LUT R11, R5, 0xffff, RZ, 0xc0, !PT ;  /* 0x0000ffff050b2812 */ /* 0x000fd600078ec0ff */
[----:B------:R-:W-:Y:S01]  /*1e10*/  @UP0 UMOV UR36, UR8 ;  /* 0x0000000800240c82 */ /* 0x000fe20008000000 */
[----:B-1----:R-:W-:Y:S05]  /*1e20*/  @!P0 BRA `(.L_x_33) ;  /* 0x0000000000b88947 */ /* 0x002fea0003800000 */
[----:B------:R-:W4:Y:S01]  /*1e30*/  LDC.64 R4, c[0x0][0xb18] ;  /* 0x0002c600ff047b82 */ /* 0x000f220000000a00 */
[----:B------:R-:W-:-:S07]  /*1e40*/  ISETP.NE.AND P3, PT, R40, 0x1, PT ;  /* 0x000000012800780c */ /* 0x000fce0003f65270 */
[----:B------:R-:W1:Y:S08]  /*1e50*/  LDC.64 R6, c[0x0][0xb10] ;  /* 0x0002c400ff067b82 */ /* 0x000e700000000a00 */
[----:B------:R-:W2:Y:S08]  /*1e60*/  LDC R16, c[0x0][0xb20] ;  /* 0x0002c800ff107b82 */ /* 0x000eb00000000800 */
[----:B------:R-:W3:Y:S01]  /*1e70*/  LDC R18, c[0x0][0xb0c] ;  /* 0x0002c300ff127b82 */ /* 0x000ee20000000800 */
[----:B----4-:R-:W-:Y:S01]  /*1e80*/  IMAD.HI.U32 R17, R0, R5, RZ ;  /* 0x0000000500117227 */ /* 0x010fe200078e00ff */
[----:B------:R-:W-:-:S03]  /*1e90*/  ISETP.NE.AND P0, PT, R4, 0x1, PT ;  /* 0x000000010400780c */ /* 0x000fc60003f05270 */
[----:B------:R-:W-:-:S03]  /*1ea0*/  IMAD.HI.U32 R5, R11, R5, RZ ;  /* 0x000000050b057227 */ /* 0x000fc600078e00ff */
[----:B------:R-:W4:Y:S01]  /*1eb0*/  LDC.64 R2, c[0x0][0xb28] ;  /* 0x0002ca00ff027b82 */ /* 0x000f220000000a00 */
[----:B-1----:R-:W-:-:S04]  /*1ec0*/  IMAD.HI.U32 R20, R9, R6, RZ ;  /* 0x0000000609147227 */ /* 0x002fc800078e00ff */
[----:B------:R-:W-:Y:S01]  /*1ed0*/  IMAD.HI.U32 R22, R13, R6, RZ ;  /* 0x000000060d167227 */ /* 0x000fe200078e00ff */
[----:B------:R-:W-:Y:S02]  /*1ee0*/  SHF.R.U32.HI R20, RZ, R7, R20 ;  /* 0x00000007ff147219 */ /* 0x000fe40000011614 */
[-C--:B--2---:R-:W-:Y:S02]  /*1ef0*/  SHF.R.U32.HI R17, RZ, R16.reuse, R17 ;  /* 0x00000010ff117219 */ /* 0x084fe40000011611 */
[----:B------:R-:W-:Y:S02]  /*1f00*/  SHF.R.U32.HI R16, RZ, R16, R5 ;  /* 0x00000010ff107219 */ /* 0x000fe40000011605 */
[----:B------:R-:W-:Y:S02]  /*1f10*/  SEL R17, R0, R17, !P0 ;  /* 0x0000001100117207 */ /* 0x000fe40004000000 */
[----:B------:R-:W-:Y:S02]  /*1f20*/  SHF.R.U32.HI R22, RZ, R7, R22 ;  /* 0x00000007ff167219 */ /* 0x000fe40000011616 */
[----:B---3--:R-:W-:-:S02]  /*1f30*/  ISETP.NE.AND P1, PT, R18, 0x1, PT ;  /* 0x000000011200780c */ /* 0x008fc40003f25270 */
[----:B------:R-:W-:Y:S02]  /*1f40*/  SEL R5, R11, R16, !P0 ;  /* 0x000000100b057207 */ /* 0x000fe40004000000 */
[----:B------:R-:W-:Y:S02]  /*1f50*/  SEL R19, R9, R20, !P1 ;  /* 0x0000001409137207 */ /* 0x000fe40004800000 */
[----:B------:R-:W-:Y:S01]  /*1f60*/  SEL R7, R13, R22, !P1 ;  /* 0x000000160d077207 */ /* 0x000fe20004800000 */
[----:B----4-:R-:W-:-:S04]  /*1f70*/  IMAD.HI.U32 R20, R17, R2, RZ ;  /* 0x0000000211147227 */ /* 0x010fc800078e00ff */
[----:B------:R-:W-:Y:S01]  /*1f80*/  IMAD.HI.U32 R6, R19, R2, RZ ;  /* 0x0000000213067227 */ /* 0x000fe200078e00ff */
[----:B------:R-:W-:-:S04]  /*1f90*/  @P3 SHF.R.U32.HI R17, RZ, R3, R20 ;  /* 0x00000003ff113219 */ /* 0x000fc80000011614 */
        /* <DEDUP_REMOVED lines=8> */
[----:B------:R-:W-:-:S04]  /*2020*/  @!P0 IMAD.HI.U32 R16, R7, R2, RZ ;  /* 0x0000000207108227 */ /* 0x000fc800078e00ff */
[----:B------:R-:W-:Y:S01]  /*2030*/  IMAD.MOV R2, RZ, RZ, -R6 ;  /* 0x000000ffff027224 */ /* 0x000fe200078e0a06 */
[----:B------:R-:W-:-:S03]  /*2040*/  @!P0 SHF.R.U32.HI R16, RZ, R3, R16 ;  /* 0x00000003ff108219 */ /* 0x000fc60000011610 */
[----:B------:R-:W-:Y:S01]  /*2050*/  IMAD R2, R40, R2, R5 ;  /* 0x0000000228027224 */ /* 0x000fe200078e0205 */
[----:B------:R-:W-:Y:S02]  /*2060*/  @!P0 SEL R3, R7, R16, !P3 ;  /* 0x0000001007038207 */ /* 0x000fe40005800000 */
[----:B------:R-:W-:-:S03]  /*2070*/  IADD3 R16, PT, PT, -R5, RZ, RZ ;  /* 0x000000ff05107210 */ /* 0x000fc60007ffe1ff */
[--C-:B------:R-:W-:Y:S02]  /*2080*/  @!P0 IMAD.IADD R6, R6, 0x1, -R3.reuse ;  /* 0x0000000106068824 */ /* 0x100fe400078e0a03 */
[----:B------:R-:W-:Y:S01]  /*2090*/  @!P0 IMAD R3, R2, R19, R3 ;  /* 0x0000001302038224 */ /* 0x000fe200078e0203 */
[----:B------:R-:W-:Y:S01]  /*20a0*/  IADD3 R2, PT, PT, -R7, RZ, RZ ;  /* 0x000000ff07027210 */ /* 0x000fe20007ffe1ff */
[----:B------:R-:W-:Y:S02]  /*20b0*/  @!P0 IMAD R5, R40, R6, R7 ;  /* 0x0000000628058224 */ /* 0x000fe400078e0207 */
[----:B------:R-:W-:Y:S02]  /*20c0*/  IMAD R11, R4, R16, R11 ;  /* 0x00000010040b7224 */ /* 0x000fe400078e020b */
[----:B------:R-:W-:Y:S02]  /*20d0*/  @!P0 IMAD.MOV.U32 R7, RZ, RZ, R3 ;  /* 0x000000ffff078224 */ /* 0x000fe400078e0003 */
[----:B------:R-:W-:-:S02]  /*20e0*/  IMAD R2, R18, R2, R13 ;  /* 0x0000000212027224 */ /* 0x000fc400078e020d */
[----:B------:R-:W-:Y:S02]  /*20f0*/  IMAD R11, R5, R4, R11 ;  /* 0x00000004050b7224 */ /* 0x000fe400078e020b */
[----:B------:R-:W-:Y:S02]  /*2100*/  IMAD R13, R7, R18, R2 ;  /* 0x00000012070d7224 */ /* 0x000fe400078e0202 */
.L_x_33:
[----:B------:R-:W1:Y:S02]  /*2110*/  LDCU UR8, c[0x0][0xb30] ;  /* 0x00016600ff0877ac */ /* 0x000e640008000800 */
[----:B-1----:R-:W-:-:S09]  /*2120*/  UISETP.NE.AND UP0, UPT, UR8, 0x1, UPT ;  /* 0x000000010800788c */ /* 0x002fd2000bf05270 */
[----:B------:R-:W-:Y:S05]  /*2130*/  BRA.U UP0, `(.L_x_34) ;  /* 0x0000000100407547 */ /* 0x000fea000b800000 */
[----:B------:R-:W1:Y:S08]  /*2140*/  LDC.64 R4, c[0x0][0xb10] ;  /* 0x0002c400ff047b82 */ /* 0x000e700000000a00 */
[----:B------:R-:W2:Y:S08]  /*2150*/  LDC.64 R2, c[0x0][0xb18] ;  /* 0x0002c600ff027b82 */ /* 0x000eb00000000a00 */
[----:B------:R-:W3:Y:S08]  /*2160*/  LDC R6, c[0x0][0xb20] ;  /* 0x0002c800ff067b82 */ /* 0x000ef00000000800 */
[----:B------:R-:W4:Y:S01]  /*2170*/  LDC R16, c[0x0][0xb0c] ;  /* 0x0002c300ff107b82 */ /* 0x000f220000000800 */
[----:B-1----:R-:W-:-:S05]  /*2180*/  IMAD.HI.U32 R4, R13, R4, RZ ;  /* 0x000000040d047227 */ /* 0x002fca00078e00ff */
[----:B------:R-:W-:Y:S01]  /*2190*/  SHF.R.U32.HI R4, RZ, R5, R4 ;  /* 0x00000005ff047219 */ /* 0x000fe20000011604 */
[----:B--2---:R-:W-:Y:S01]  /*21a0*/  IMAD.HI.U32 R3, R11, R3, RZ ;  /* 0x000000030b037227 */ /* 0x004fe200078e00ff */
[----:B------:R-:W-:-:S04]  /*21b0*/  ISETP.NE.AND P0, PT, R2, 0x1, PT ;  /* 0x000000010200780c */ /* 0x000fc80003f05270 */
[----:B---3--:R-:W-:-:S04]  /*21c0*/  SHF.R.U32.HI R6, RZ, R6, R3 ;  /* 0x00000006ff067219 */ /* 0x008fc80000011603 */
[----:B------:R-:W-:Y:S02]  /*21d0*/  SEL R3, R11, R6, !P0 ;  /* 0x000000060b037207 */ /* 0x000fe40004000000 */
[----:B----4-:R-:W-:-:S04]  /*21e0*/  ISETP.NE.AND P1, PT, R16, 0x1, PT ;  /* 0x000000011000780c */ /* 0x010fc80003f25270 */
[----:B------:R-:W-:-:S05]  /*21f0*/  SEL R4, R13, R4, !P1 ;  /* 0x000000040d047207 */ /* 0x000fca0004800000 */
[----:B------:R-:W-:Y:S02]  /*2200*/  IMAD.IADD R5, R3, 0x1, -R4 ;  /* 0x0000000103057824 */ /* 0x000fe400078e0a04 */
[----:B------:R-:W-:Y:S02]  /*2210*/  IMAD.IADD R3, R4, 0x1, -R3 ;  /* 0x0000000104037824 */ /* 0x000fe400078e0a03 */
[----:B------:R-:W-:Y:S02]  /*2220*/  IMAD R13, R5, R16, R13 ;  /* 0x00000010050d7224 */ /* 0x000fe400078e020d */
[----:B------:R-:W-:-:S07]  /*2230*/  IMAD R11, R3, R2, R11 ;  /* 0x00000002030b7224 */ /* 0x000fce00078e020b */
.L_x_34:
[----:B------:R-:W-:Y:S01]  /*2240*/  VIADD R14, R14, 0x1 ;  /* 0x000000010e0e7836 */ /* 0x000fe20000000000 */
[----:B------:R-:W-:Y:S01]  /*2250*/  PLOP3.LUT P1, PT, PT, PT, PT, 0x80, 0x8 ;  /* 0x000000000008781c */ /* 0x000fe20003f2f070 */
[----:B------:R-:W-:Y:S02]  /*2260*/  IMAD.IADD R21, R13, 0x1, R96 ;  /* 0x000000010d157824 */ /* 0x000fe400078e0260 */
[----:B------:R-:W-:Y:S01]  /*2270*/  IMAD.IADD R20, R11, 0x1, R94 ;  /* 0x000000010b147824 */ /* 0x000fe200078e025e */
[----:B------:R-:W-:-:S04]  /*2280*/  ISETP.NE.AND P0, PT, R14, 0x2, PT ;  /* 0x000000020e00780c */ /* 0x000fc80003f05270 */
[----:B------:R-:W-:Y:S02]  /*2290*/  SEL R3, RZ, 0x1, P0 ;  /* 0x00000001ff037807 */ /* 0x000fe40000000000 */
[----:B------:R-:W-:Y:S02]  /*22a0*/  SEL R14, R14, RZ, P0 ;  /* 0x000000ff0e0e7207 */ /* 0x000fe40000000000 */
[----:B------:R-:W-:Y:S01]  /*22b0*/  LOP3.LUT R12, R12, R3, RZ, 0x3c, !PT ;  /* 0x000000030c0c7212 */ /* 0x000fe200078e3cff */
[----:B------:R-:W-:Y:S06]  /*22c0*/  @P2 BRA `(.L_x_35) ;  /* 0xfffffff000982947 */ /* 0x000fec000383ffff */
[----:B------:R-:W-:Y:S01]  /*22d0*/  UIADD3 UR4, UPT, UPT, UR4, 0x28, URZ ;  /* 0x0000002804047890 */ /* 0x000fe2000fffe0ff */
[----:B------:R-:W-:-:S03]  /*22e0*/  SHF.L.U32 R3, R15, 0x1f, RZ ;  /* 0x0000001f0f037819 */ /* 0x000fc600000006ff */
[----:B------:R-:W-:-:S09]  /*22f0*/  ULEA UR5, UR6, UR4, 0x3 ;  /* 0x0000000406057291 */ /* 0x000fd2000f8e18ff */
[----:B------:R-:W1:Y:S02]  /*2300*/  SYNCS.PHASECHK.TRANS64.TRYWAIT P0, [UR5], R3 ;  /* 0x00000003ff0075a7 */ /* 0x000e640008001105 */
[----:B-1----:R-:W-:Y:S05]  /*2310*/  @!P0 BRA `(.L_x_36) ;  /* 0x0000004c00ec8947 */ /* 0x002fea0003800000 */
.L_x_111:
[----:B------:R-:W-:-:S04]  /*2320*/  UIADD3 UR6, UPT, UPT, UR6, 0x1, URZ ;  /* 0x0000000106067890 */ /* 0x000fc8000fffe0ff */
[----:B------:R-:W-:-:S04]  /*2330*/  UISETP.NE.AND UP0, UPT, UR6, 0x5, UPT ;  /* 0x000000050600788c */ /* 0x000fc8000bf05270 */
[----:B------:R-:W-:Y:S02]  /*2340*/  USEL UR7, URZ, 0x1, UP0 ;  /* 0x00000001ff077887 */ /* 0x000fe40008000000 */
[----:B------:R-:W-:-:S04]  /*2350*/  USEL UR6, UR6, URZ, UP0 ;  /* 0x000000ff06067287 */ /* 0x000fc80008000000 */
[----:B------:R-:W-:Y:S01]  /*2360*/  ULEA UR5, UR6, UR4, 0x3 ;  /* 0x0000000406057291 */ /* 0x000fe2000f8e18ff */
[----:B------:R-:W-:-:S04]  /*2370*/  LOP3.LUT R2, R15, UR7, RZ, 0x3c, !PT ;  /* 0x000000070f027c12 */ /* 0x000fc8000f8e3cff */
[----:B-1----:R-:W-:-:S04]  /*2380*/  SHF.L.U32 R3, R2, 0x1f, RZ ;  /* 0x0000001f02037819 */ /* 0x002fc800000006ff */
[----:B------:R-:W1:Y:S02]  /*2390*/  SYNCS.PHASECHK.TRANS64.TRYWAIT P0, [UR5], R3 ;  /* 0x00000003ff0075a7 */ /* 0x000e640008001105 */
[----:B-1----:R-:W-:Y:S05]  /*23a0*/  @!P0 BRA `(.L_x_37) ;  /* 0x0000004c00e08947 */ /* 0x002fea0003800000 */
.L_x_113:
        /* <DEDUP_REMOVED lines=9> */
.L_x_115:
        /* <DEDUP_REMOVED lines=9> */
.L_x_117:
[----:B------:R-:W-:-:S04]  /*24d0*/  UIADD3 UR6, UPT, UPT, UR6, 0x1, URZ ;  /* 0x0000000106067890 */ /* 0x000fc8000fffe0ff */
[----:B------:R-:W-:-:S04]  /*24e0*/  UISETP.NE.AND UP0, UPT, UR6, 0x5, UPT ;  /* 0x000000050600788c */ /* 0x000fc8000bf05270 */
[----:B------:R-:W-:Y:S02]  /*24f0*/  USEL UR5, URZ, 0x1, UP0 ;  /* 0x00000001ff057887 */ /* 0x000fe40008000000 */
[----:B------:R-:W-:-:S04]  /*2500*/  USEL UR6, UR6, URZ, UP0 ;  /* 0x000000ff06067287 */ /* 0x000fc80008000000 */
[----:B------:R-:W-:Y:S01]  /*2510*/  ULEA UR6, UR6, UR4, 0x3 ;  /* 0x0000000406067291 */ /* 0x000fe2000f8e18ff */
[----:B-1----:R-:W-:-:S04]  /*2520*/  LOP3.LUT R3, R2, UR5, RZ, 0x3c, !PT ;  /* 0x0000000502037c12 */ /* 0x002fc8000f8e3cff */
[----:B------:R-:W-:Y:S01]  /*2530*/  SHF.L.U32 R3, R3, 0x1f, RZ ;  /* 0x0000001f03037819 */ /* 0x000fe200000006ff */
[----:B----4-:R-:W-:-:S07]  /*2540*/  IMAD.U32 R0, RZ, RZ, UR6 ;  /* 0x00000006ff007e24 */ /* 0x010fce000f8e00ff */
.L_x_40:
[----:B-1----:R1:W2:Y:S02]  /*2550*/  SYNCS.PHASECHK.TRANS64.TRYWAIT P0, [R0+URZ], R3 ;  /* 0x00000003000075a7 */ /* 0x0022a400080011ff */
[----:B--2---:R-:W-:Y:S05]  /*2560*/  @!P0 NANOSLEEP.SYNCS 0x989680 ;  /* 0x009896800000895d */ /* 0x004fea0003900000 */
[----:B------:R-:W2:Y:S02]  /*2570*/  @!P0 SYNCS.PHASECHK.TRANS64 P0, [R0+URZ], R3 ;  /* 0x00000003000085a7 */ /* 0x000ea400080010ff */
[----:B--2---:R-:W-:Y:S05]  /*2580*/  @P0 EXIT ;  /* 0x000000000000094d */ /* 0x004fea0003800000 */
[----:B------:R-:W-:Y:S05]  /*2590*/  BRA `(.L_x_40) ;  /* 0xfffffffc00ec7947 */ /* 0x000fea000383ffff */
.L_x_17:
[----:B------:R-:W-:-:S04]  /*25a0*/  UISETP.NE.AND UP1, UPT, UR37, URZ, UPT ;  /* 0x000000ff2500728c */ /* 0x000fc8000bf25270 */
[----:B------:R-:W-:-:S09]  /*25b0*/  UISETP.NE.OR UP1, UPT, UR8, 0x1, UP1 ;  /* 0x000000010800788c */ /* 0x000fd20008f25670 */
[----:B------:R-:W-:Y:S05]  /*25c0*/  BRA.U UP1, `(.L_x_41) ;  /* 0x0000000501487547 */ /* 0x000fea000b800000 */
[----:B------:R-:W-:Y:S01]  /*25d0*/  ISETP.NE.AND P2, PT, R2, RZ, PT ;  /* 0x000000ff0200720c */ /* 0x000fe20003f45270 */
[----:B------:R-:W-:Y:S01]  /*25e0*/  IMAD.MOV.U32 R12, RZ, RZ, 0x1 ;  /* 0x00000001ff0c7424 */ /* 0x000fe200078e00ff */
[----:B------:R-:W-:Y:S02]  /*25f0*/  CS2R R10, SRZ ;  /* 0x00000000000a7805 */ /* 0x000fe4000001ff00 */
[----:B------:R-:W-:Y:S01]  /*2600*/  CS2R R8, SRZ ;  /* 0x0000000000087805 */ /* 0x000fe2000001ff00 */
[----:B------:R-:W-:Y:S01]  /*2610*/  UMOV UR4, 0x400 ;  /* 0x0000040000047882 */ /* 0x000fe20000000000 */
[----:B------:R-:W-:Y:S01]  /*2620*/  UMOV UR6, URZ ;  /* 0x000000ff00067c82 */ /* 0x000fe20008000000 */
[----:B------:R-:W-:-:S12]  /*2630*/  ULEA UR37, UR37, UR4, 0x18 ;  /* 0x0000000425257291 */ /* 0x000fd8000f8ec0ff */
.L_x_45:
[----:B------:R-:W-:Y:S02]  /*2640*/  LEA R0, R8, UR37, 0x3 ;  /* 0x0000002508007c11 */ /* 0x000fe4000f8e18ff */
[----:B------:R-:W-:-:S03]  /*2650*/  SHF.L.U32 R5, R9, 0x1f, RZ ;  /* 0x0000001f09057819 */ /* 0x000fc600000006ff */
[----:B------:R-:W-:Y:S01]  /*2660*/  VIADD R4, R0, 0xf0 ;  /* 0x000000f000047836 */ /* 0x000fe20000000000 */
[----:B------:R-:W1:Y:S02]  /*2670*/  SYNCS.PHASECHK.TRANS64.TRYWAIT P0, [R0+URZ+0xe0], R5 ;  /* 0x0000e005000075a7 */ /* 0x000e6400080011ff */
[----:B-1----:R-:W-:Y:S05]  /*2680*/  @!P0 BRA `(.L_x_42) ;  /* 0x0000004c00708947 */ /* 0x002fea0003800000 */
.L_x_118:
[----:B------:R-:W-:Y:S01]  /*2690*/  ULEA UR5, UR6, UR37, 0x3 ;  /* 0x0000002506057291 */ /* 0x000fe2000f8e18ff */
[----:B------:R-:W-:Y:S02]  /*26a0*/  PRMT R4, RZ, 0x654, R4 ;  /* 0x00000654ff047816 */ /* 0x000fe40000000004 */
[----:B-1----:R-:W-:Y:S01]  /*26b0*/  SHF.L.U32 R5, R12, 0x1f, RZ ;  /* 0x0000001f0c057819 */ /* 0x002fe200000006ff */
[----:B------:R-:W-:Y:S01]  /*26c0*/  UIADD3 UR4, UPT, UPT, UR5, 0x80, URZ ;  /* 0x0000008005047890 */ /* 0x000fe2000fffe0ff */
[----:B------:R1:W-:Y:S05]  /*26d0*/  SYNCS.ARRIVE.TRANS64.RED.A1T0 RZ, [R4+URZ], RZ ;  /* 0x000000ff04ff79a7 */ /* 0x0003ea00081004ff */
[----:B------:R-:W-:Y:S01]  /*26e0*/  IMAD.U32 R7, RZ, RZ, UR4 ;  /* 0x00000004ff077e24 */ /* 0x000fe2000f8e00ff */
[----:B------:R-:W2:Y:S04]  /*26f0*/  SYNCS.PHASECHK.TRANS64.TRYWAIT P0, [UR5+0x90], R5 ;  /* 0x00009005ff0075a7 */ /* 0x000ea80008001105 */
[----:B------:R-:W-:Y:S01]  /*2700*/  PRMT R6, R2, 0x654, R7 ;  /* 0x0000065402067816 */ /* 0x000fe20000000007 */
[----:B-1----:R-:W-:Y:S01]  /*2710*/  @!P2 IMAD.MOV.U32 R4, RZ, RZ, 0x10 ;  /* 0x00000010ff04a424 */ /* 0x002fe200078e00ff */
[----:B--2---:R-:W-:Y:S06]  /*2720*/  @!P0 BRA `(.L_x_43) ;  /* 0x0000004c005c8947 */ /* 0x004fec0003800000 */
.L_x_120:
[----:B------:R-:W-:Y:S01]  /*2730*/  ULEA UR4, UR6, UR37, 0x4 ;  /* 0x0000002506047291 */ /* 0x000fe2000f8e20ff */
[----:B------:R-:W-:Y:S01]  /*2740*/  SEL R3, R6, R3, !P2 ;  /* 0x0000000306037207 */ /* 0x000fe20005000000 */
[----:B------:R-:W-:Y:S01]  /*2750*/  UIADD3 UR5, UPT, UPT, UR5, 0x80, URZ ;  /* 0x0000008005057890 */ /* 0x000fe2000fffe0ff */
[----:B-1----:R-:W-:Y:S01]  /*2760*/  LEA R0, R11, UR37, 0x3 ;  /* 0x000000250b007c11 */ /* 0x002fe2000f8e18ff */
[----:B------:R-:W-:Y:S01]  /*2770*/  UIADD3 UR4, UPT, UPT, UR4, 0x110, URZ ;  /* 0x0000011004047890 */ /* 0x000fe2000fffe0ff */
[----:B------:R-:W-:Y:S01]  /*2780*/  SHF.L.U32 R5, R10, 0x1f, RZ ;  /* 0x0000001f0a057819 */ /* 0x000fe200000006ff */
[----:B------:R1:W-:Y:S01]  /*2790*/  @!P2 SYNCS.ARRIVE.TRANS64.RED RZ, [R3+URZ], R4 ;  /* 0x0000000403ffa9a7 */ /* 0x0003e200080004ff */
[----:B------:R-:W-:Y:S01]  /*27a0*/  UIADD3 UR6, UPT, UPT, UR6, 0x1, URZ ;  /* 0x0000000106067890 */ /* 0x000fe2000fffe0ff */
[----:B------:R-:W-:-:S03]  /*27b0*/  VIADD R8, R8, 0x1 ;  /* 0x0000000108087836 */ /* 0x000fc60000000000 */
[----:B------:R-:W-:Y:S02]  /*27c0*/  UISETP.NE.AND UP0, UPT, UR6, 0x2, UPT ;  /* 0x000000020600788c */ /* 0x000fe4000bf05270 */
[----:B------:R-:W-:Y:S06]  /*27d0*/  UGETNEXTWORKID.BROADCAST [UR4], [UR5] ;  /* 0x00000000040073ca */ /* 0x000fec0008000100 */
[----:B------:R-:W-:Y:S01]  /*27e0*/  USEL UR4, URZ, 0x1, UP0 ;  /* 0x00000001ff047887 */ /* 0x000fe20008000000 */
[----:B------:R-:W-:Y:S01]  /*27f0*/  ISETP.NE.AND P0, PT, R8, 0x2, PT ;  /* 0x000000020800780c */ /* 0x000fe20003f05270 */
[----:B------:R-:W-:Y:S01]  /*2800*/  USEL UR6, UR6, URZ, UP0 ;  /* 0x000000ff06067287 */ /* 0x000fe20008000000 */
[----:B------:R-:W2:Y:S03]  /*2810*/  SYNCS.PHASECHK.TRANS64.TRYWAIT P1, [R0+URZ+0x80], R5 ;  /* 0x00008005000075a7 */ /* 0x000ea600080211ff */
[----:B------:R-:W-:Y:S01]  /*2820*/  LOP3.LUT R12, R12, UR4, RZ, 0x3c, !PT ;  /* 0x000000040c0c7c12 */ /* 0x000fe2000f8e3cff */
[----:B-12---:R-:W-:Y:S07]  /*2830*/  @!P1 BRA `(.L_x_44) ;  /* 0x0000004c00309947 */ /* 0x006fee0003800000 */
.L_x_121:
[C---:B------:R-:W-:Y:S01]  /*2840*/  LEA R4, R11.reuse, UR37, 0x4 ;  /* 0x000000250b047c11 */ /* 0x040fe2000f8e20ff */
[----:B-1----:R-:W-:Y:S01]  /*2850*/  VIADD R0, R0, 0x90 ;  /* 0x0000009000007836 */ /* 0x002fe20000000000 */
[----:B------:R-:W-:Y:S01]  /*2860*/  SEL R8, R8, RZ, P0 ;  /* 0x000000ff08087207 */ /* 0x000fe20000000000 */
[----:B------:R-:W-:-:S03]  /*2870*/  VIADD R11, R11, 0x1 ;  /* 0x000000010b0b7836 */ /* 0x000fc60000000000 */
[----:B------:R-:W1:Y:S01]  /*2880*/  LDS.128 R4, [R4+0x110] ;  /* 0x0001100004047984 */ /* 0x000e620000000c00 */
[----:B------:R-:W-:Y:S02]  /*2890*/  PRMT R0, RZ, 0x654, R0 ;  /* 0x00000654ff007816 */ /* 0x000fe40000000000 */
[C---:B------:R-:W-:Y:S01]  /*28a0*/  ISETP.NE.AND P1, PT, R11.reuse, 0x2, PT ;  /* 0x000000020b00780c */ /* 0x040fe20003f25270 */
[----:B------:R-:W-:Y:S01]  /*28b0*/  @!PT LDS RZ, [RZ] ;  /* 0x00000000fffff984 */ /* 0x000fe20000000800 */
[----:B------:R-:W-:Y:S01]  /*28c0*/  @!PT LDS RZ, [RZ] ;  /* 0x00000000fffff984 */ /* 0x000fe20000000800 */
[----:B------:R-:W-:Y:S01]  /*28d0*/  @!PT LDS RZ, [RZ] ;  /* 0x00000000fffff984 */ /* 0x000fe20000000800 */
[----:B------:R-:W-:Y:S01]  /*28e0*/  @!PT LDS RZ, [RZ] ;  /* 0x00000000fffff984 */ /* 0x000fe20000000800 */
[----:B------:R2:W-:Y:S06]  /*28f0*/  MEMBAR.ALL.CTA ;  /* 0x0000000000007992 */ /* 0x0005ec0000008000 */
[----:B--2---:R-:W2:Y:S01]  /*2900*/  FENCE.VIEW.ASYNC.S ;  /* 0x00000000000073c6 */ /* 0x004ea20000000000 */
[----:B------:R-:W-:Y:S01]  /*2910*/  SEL R11, R11, RZ, P1 ;  /* 0x000000ff0b0b7207 */ /* 0x000fe20000800000 */
[----:B--2---:R2:W-:Y:S01]  /*2920*/  SYNCS.ARRIVE.TRANS64.RED.A1T0 RZ, [R0+URZ], RZ ;  /* 0x000000ff00ff79a7 */ /* 0x0045e200081004ff */
[----:B-1----:R-:W-:-:S02]  /*2930*/  LOP3.LUT P3, RZ, R6, 0x1, RZ, 0xc0, !PT ;  /* 0x0000000106ff7812 */ /* 0x002fc4000786c0ff */
[----:B------:R-:W-:-:S04]  /*2940*/  SEL R5, RZ, 0x1, P1 ;  /* 0x00000001ff057807 */ /* 0x000fc80000800000 */
[----:B------:R-:W-:Y:S02]  /*2950*/  LOP3.LUT R10, R10, R5, RZ, 0x3c, !PT ;  /* 0x000000050a0a7212 */ /* 0x000fe400078e3cff */
[----:B--2---:R-:W-:-:S04]  /*2960*/  SEL R0, RZ, 0x1, P0 ;  /* 0x00000001ff007807 */ /* 0x004fc80000000000 */
[----:B------:R-:W-:Y:S01]  /*2970*/  LOP3.LUT R9, R9, R0, RZ, 0x3c, !PT ;  /* 0x0000000009097212 */ /* 0x000fe200078e3cff */
[----:B------:R-:W-:Y:S06]  /*2980*/  @P3 BRA `(.L_x_45) ;  /* 0xfffffffc002c3947 */ /* 0x000fec000383ffff */
[----:B------:R-:W-:Y:S01]  /*2990*/  ULEA UR5, UR6, UR37, 0x3 ;  /* 0x0000002506057291 */ /* 0x000fe2000f8e18ff */
[----:B------:R-:W-:-:S08]  /*29a0*/  SHF.L.U32 R3, R12, 0x1f, RZ ;  /* 0x0000001f0c037819 */ /* 0x000fd000000006ff */
[----:B------:R-:W1:Y:S02]  /*29b0*/  SYNCS.PHASECHK.TRANS64 P0, [UR5+0x90], R3 ;  /* 0x00009003ff0075a7 */ /* 0x000e640008001005 */
[----:B-1----:R-:W-:Y:S05]  /*29c0*/  @P0 BRA `(.L_x_46) ;  /* 0x0000000000080947 */ /* 0x002fea0003800000 */
[----:B------:R-:W1:Y:S02]  /*29d0*/  SYNCS.PHASECHK.TRANS64.TRYWAIT P0, [UR5+0x90], R3 ;  /* 0x00009003ff0075a7 */ /* 0x000e640008001105 */
[----:B-1----:R-:W-:Y:S05]  /*29e0*/  @!P0 BRA `(.L_x_47) ;  /* 0x0000004800d88947 */ /* 0x002fea0003800000 */
.L_x_46:
[----:B------:R-:W-:-:S04]  /*29f0*/  UIADD3 UR4, UPT, UPT, UR6, 0x1, URZ ;  /* 0x0000000106047890 */ /* 0x000fc8000fffe0ff */
[----:B------:R-:W-:-:S04]  /*2a00*/  UISETP.NE.AND UP0, UPT, UR4, 0x2, UPT ;  /* 0x000000020400788c */ /* 0x000fc8000bf05270 */
[----:B------:R-:W-:Y:S02]  /*2a10*/  USEL UR7, URZ, 0x1, UP0 ;  /* 0x00000001ff077887 */ /* 0x000fe40008000000 */
[----:B------:R-:W-:-:S04]  /*2a20*/  USEL UR4, UR4, URZ, UP0 ;  /* 0x000000ff04047287 */ /* 0x000fc80008000000 */
[----:B------:R-:W-:Y:S01]  /*2a30*/  ULEA UR4, UR4, UR37, 0x3 ;  /* 0x0000002504047291 */ /* 0x000fe2000f8e18ff */
[----:B-1----:R-:W-:-:S04]  /*2a40*/  LOP3.LUT R3, R12, UR7, RZ, 0x3c, !PT ;  /* 0x000000070c037c12 */ /* 0x002fc8000f8e3cff */
[----:B------:R-:W-:-:S04]  /*2a50*/  SHF.L.U32 R0, R3, 0x1f, RZ ;  /* 0x0000001f03007819 */ /* 0x000fc800000006ff */
[----:B------:R-:W1:Y:S02]  /*2a60*/  SYNCS.PHASECHK.TRANS64 P0, [UR4+0x90], R0 ;  /* 0x00009000ff0075a7 */ /* 0x000e640008001004 */
[----:B-1----:R-:W-:Y:S05]  /*2a70*/  @P0 EXIT ;  /* 0x000000000000094d */ /* 0x002fea0003800000 */
[----:B------:R-:W-:Y:S02]  /*2a80*/  SHF.L.U32 R3, R3, 0x1f, RZ ;  /* 0x0000001f03037819 */ /* 0x000fe400000006ff */
[----:B------:R-:W-:-:S07]  /*2a90*/  MOV R0, UR4 ;  /* 0x0000000400007c02 */ /* 0x000fce0008000f00 */
.L_x_48:
[----:B-1----:R1:W2:Y:S02]  /*2aa0*/  SYNCS.PHASECHK.TRANS64.TRYWAIT P0, [R0+URZ+0x90], R3 ;  /* 0x00009003000075a7 */ /* 0x0022a400080011ff */
[----:B--2---:R-:W-:Y:S05]  /*2ab0*/  @!P0 NANOSLEEP.SYNCS 0x989680 ;  /* 0x009896800000895d */ /* 0x004fea0003900000 */
[----:B------:R-:W2:Y:S02]  /*2ac0*/  @!P0 SYNCS.PHASECHK.TRANS64 P0, [R0+URZ+0x90], R3 ;  /* 0x00009003000085a7 */ /* 0x000ea400080010ff */
[----:B--2---:R-:W-:Y:S05]  /*2ad0*/  @P0 EXIT ;  /* 0x000000000000094d */ /* 0x004fea0003800000 */
[----:B------:R-:W-:Y:S05]  /*2ae0*/  BRA `(.L_x_48) ;  /* 0xfffffffc00ec7947 */ /* 0x000fea000383ffff */
.L_x_41:
[----:B------:R-:W-:-:S09]  /*2af0*/  UISETP.NE.AND UP1, UPT, UR8, URZ, UPT ;  /* 0x000000ff0800728c */ /* 0x000fd2000bf25270 */
[----:B------:R-:W-:Y:S05]  /*2b00*/  BRA.U UP1, `(.L_x_49) ;  /* 0x0000000d01947547 */ /* 0x000fea000b800000 */
[----:B------:R-:W-:Y:S01]  /*2b10*/  UMOV UR4, 0x40 ;  /* 0x0000004000047882 */ /* 0x000fe20000000000 */
[----:B------:R-:W-:Y:S01]  /*2b20*/  NOP ;  /* 0x0000000000007918 */ /* 0x000fe20000000000 */
[----:B------:R-:W-:Y:S01]  /*2b30*/  ULEA UR4, UR37, UR4, 0x18 ;  /* 0x0000000425047291 */ /* 0x000fe2000f8ec0ff */
[----:B------:R-:W-:Y:S02]  /*2b40*/  UMOV UR5, 0x400 ;  /* 0x0000040000057882 */ /* 0x000fe40000000000 */
[----:B------:R-:W-:-:S06]  /*2b50*/  ULEA UR37, UR37, UR5, 0x18 ;  /* 0x0000000525257291 */ /* 0x000fcc000f8ec0ff */
[----:B------:R-:W1:Y:S02]  /*2b60*/  LDS.U8 R0, [UR4+0x1c] ;  /* 0x00001c04ff007984 */ /* 0x000e640008000000 */
[----:B-1----:R-:W-:-:S13]  /*2b70*/  ISETP.NE.AND P0, PT, R0, RZ, PT ;  /* 0x000000ff0000720c */ /* 0x002fda0003f05270 */
[----:B------:R-:W-:Y:S05]  /*2b80*/  @P0 BRA `(.L_x_50) ;  /* 0x0000000000580947 */ /* 0x000fea0003800000 */
[----:B------:R-:W-:-:S13]  /*2b90*/  ELECT P0, URZ, PT ;  /* 0x0000000000ff782f */ /* 0x000fda0003800000 */
[----:B------:R-:W-:Y:S05]  /*2ba0*/  @!P0 BRA `(.L_x_51) ;  /* 0x0000000000608947 */ /* 0x000fea0003800000 */
[----:B------:R-:W-:Y:S01]  /*2bb0*/  UMOV UR5, 0x10 ;  /* 0x0000001000057882 */ /* 0x000fe20000000000 */
[----:B------:R-:W-:Y:S01]  /*2bc0*/  HFMA2 R0, -RZ, RZ, 0, 5.9604644775390625e-08 ;  /* 0x00000001ff007431 */ /* 0x000fe200000001ff */
[----:B------:R-:W-:-:S03]  /*2bd0*/  MOV R2, 0xffff ;  /* 0x0000ffff00027802 */ /* 0x000fc60000000f00 */
[----:B------:R-:W-:Y:S04]  /*2be0*/  DEPBAR.LE SB1, 0x36 ;  /* 0x00009d800000791a */ /* 0x000fe80000000000 */
[----:B------:R-:W1:Y:S02]  /*2bf0*/  UTCATOMSWS.FIND_AND_SET.ALIGN UP0, UR5, UR5 ;  /* 0x00000005000575e3 */ /* 0x000e640008000800 */
[----:B-1----:R-:W-:Y:S01]  /*2c00*/  MOV R3, UR5 ;  /* 0x0000000500037c02 */ /* 0x002fe20008000f00 */
[----:B------:R-:W-:Y:S06]  /*2c10*/  BRA.U UP0, `(.L_x_52) ;  /* 0x0000000100187547 */ /* 0x000fec000b800000 */
.L_x_53:
[----:B------:R-:W-:Y:S05]  /*2c20*/  NANOSLEEP 0x64 ;  /* 0x000000640000795d */ /* 0x000fea0003800000 */
[----:B------:R-:W-:-:S05]  /*2c30*/  UMOV UR5, 0x10 ;  /* 0x0000001000057882 */ /* 0x000fca0000000000 */
[----:B------:R-:W-:Y:S04]  /*2c40*/  DEPBAR.LE SB1, 0x36 ;  /* 0x00009d800000791a */ /* 0x000fe80000000000 */
[----:B------:R-:W1:Y:S02]  /*2c50*/  UTCATOMSWS.FIND_AND_SET.ALIGN UP0, UR5, UR5 ;  /* 0x00000005000575e3 */ /* 0x000e640008000800 */
[----:B-1----:R-:W-:Y:S01]  /*2c60*/  MOV R3, UR5 ;  /* 0x0000000500037c02 */ /* 0x002fe20008000f00 */
[----:B------:R-:W-:Y:S05]  /*2c70*/  BRA.U !UP0, `(.L_x_53) ;  /* 0xfffffffd08e87547 */ /* 0x000fea000b83ffff */
.L_x_52:
[-C--:B------:R-:W-:Y:S02]  /*2c80*/  SHF.L.U32 R2, R2, R3.reuse, RZ ;  /* 0x0000000302027219 */ /* 0x080fe400000006ff */
[----:B------:R-:W-:Y:S01]  /*2c90*/  SHF.L.U32 R0, R0, R3, RZ ;  /* 0x0000000300007219 */ /* 0x000fe200000006ff */
[----:B------:R-:W-:Y:S02]  /*2ca0*/  IMAD.SHL.U32 R3, R3, 0x20, RZ ;  /* 0x0000002003037824 */ /* 0x000fe400078e00ff */
[----:B------:R1:W-:Y:S04]  /*2cb0*/  ATOMS.OR RZ, [UR4+0x14], R2 ;  /* 0x00001402ffff798c */ /* 0x0003e8000b000004 */
[----:B------:R1:W-:Y:S04]  /*2cc0*/  ATOMS.OR RZ, [UR4+0x18], R0 ;  /* 0x00001800ffff798c */ /* 0x0003e8000b000004 */
[----:B------:R1:W-:Y:S01]  /*2cd0*/  STS [UR37+0x130], R3 ;  /* 0x00013003ff007988 */ /* 0x0003e20008000825 */
[----:B------:R-:W-:Y:S05]  /*2ce0*/  BRA `(.L_x_51) ;  /* 0x0000000000107947 */ /* 0x000fea0003800000 */
.L_x_50:
[----:B------:R-:W-:Y:S02]  /*2cf0*/  MOV R0, 0xffffffff ;  /* 0xffffffff00007802 */ /* 0x000fe40000000f00 */
[----:B------:R-:W-:-:S03]  /*2d00*/  MOV R2, 0x2d30 ;  /* 0x00002d3000027802 */ /* 0x000fc60000000f00 */
[----:B------:R1:W-:Y:S04]  /*2d10*/  STS [UR37+0x130], R0 ;  /* 0x00013000ff007988 */ /* 0x0003e80008000825 */
[----:B-1-3-5:R-:W-:Y:S05]  /*2d20*/  CALL.REL.NOINC `($__internal_1_$__cuda_sm10x_tcgen05_guardrail_trap_phase_invalid_during_alloc) ;  /* 0x0000004c00947944 */ /* 0x02afea0003c00000 */
.L_x_51:
[----:B------:R-:W-:Y:S05]  /*2d30*/  WARPSYNC.ALL ;  /* 0x0000000000007948 */ /* 0x000fea0003800000 */
[----:B------:R-:W2:Y:S01]  /*2d40*/  S2UR UR6, SR_CgaCtaId ;  /* 0x00000000000679c3 */ /* 0x000ea20000008800 */
[----:B------:R-:W-:Y:S01]  /*2d50*/  UMOV UR4, 0x400 ;  /* 0x0000040000047882 */ /* 0x000fe20000000000 */
[----:B------:R-:W-:-:S06]  /*2d60*/  NOP ;  /* 0x0000000000007918 */ /* 0x000fcc0000000000 */
[----:B------:R-:W-:Y:S06]  /*2d70*/  BAR.ARV 0x6, 0xa0 ;  /* 0x0182800000007b1d */ /* 0x000fec0000002000 */
[----:B------:R-:W4:Y:S01]  /*2d80*/  LDCU UR7, c[0x0][0x38c] ;  /* 0x00007180ff0777ac */ /* 0x000f220008000800 */
[----:B------:R-:W-:Y:S01]  /*2d90*/  IMAD.MOV.U32 R11, RZ, RZ, 0x1 ;  /* 0x00000001ff0b7424 */ /* 0x000fe200078e00ff */
[----:B------:R-:W-:Y:S01]  /*2da0*/  CS2R R8, SRZ ;  /* 0x0000000000087805 */ /* 0x000fe2000001ff00 */
[----:B------:R-:W-:Y:S01]  /*2db0*/  IMAD.MOV.U32 R10, RZ, RZ, RZ ;  /* 0x000000ffff0a7224 */ /* 0x000fe200078e00ff */
[----:B------:R-:W-:Y:S01]  /*2dc0*/  UMOV UR18, URZ ;  /* 0x000000ff00127c82 */ /* 0x000fe20008000000 */
[----:B------:R-:W-:Y:S01]  /*2dd0*/  UMOV UR17, URZ ;  /* 0x000000ff00117c82 */ /* 0x000fe20008000000 */
[----:B------:R-:W-:Y:S01]  /*2de0*/  UMOV UR22, 0x0 ;  /* 0x0000000000167882 */ /* 0x000fe20000000000 */
[----:B------:R-:W-:Y:S01]  /*2df0*/  UMOV UR23, 0x4200010 ;  /* 0x0420001000177882 */ /* 0x000fe20000000000 */
[----:B------:R-:W-:Y:S01]  /*2e00*/  UMOV UR20, 0x0 ;  /* 0x0000000000147882 */ /* 0x000fe20000000000 */
[----:B------:R-:W-:Y:S01]  /*2e10*/  UMOV UR21, 0x4200010 ;  /* 0x0420001000157882 */ /* 0x000fe20000000000 */
[----:B--2---:R-:W-:Y:S01]  /*2e20*/  ULEA UR6, UR6, UR4, 0x18 ;  /* 0x0000000406067291 */ /* 0x004fe2000f8ec0ff */
[----:B------:R-:W2:Y:S03]  /*2e30*/  LDCU UR4, c[0x0][0x38c] ;  /* 0x00007180ff0477ac */ /* 0x000ea60008000800 */
[----:B------:R-:W-:-:S02]  /*2e40*/  UIADD3 UR11, UPT, UPT, UR6, 0x4400, URZ ;  /* 0x00004400060b7890 */ /* 0x000fc4000fffe0ff */
[----:B----4-:R-:W-:-:S03]  /*2e50*/  UIADD3 UR7, UPT, UPT, UR7, 0x3f, URZ ;  /* 0x0000003f07077890 */ /* 0x010fc6000fffe0ff */
[----:B-1----:R-:W1:Y:S01]  /*2e60*/  LDS R0, [UR6+0x130] ;  /* 0x00013006ff007984 */ /* 0x002e620008000800 */
[----:B------:R-:W-:Y:S02]  /*2e70*/  UIADD3 UR12, UPT, UPT, UR6, 0x9400, URZ ;  /* 0x00009400060c7890 */ /* 0x000fe4000fffe0ff */
[----:B------:R-:W-:Y:S02]  /*2e80*/  USHF.R.S32.HI UR5, URZ, 0x1f, UR7 ;  /* 0x0000001fff057899 */ /* 0x000fe40008011407 */
[----:B------:R-:W-:Y:S02]  /*2e90*/  USHF.R.U32.HI UR11, URZ, 0x4, UR11 ;  /* 0x00000004ff0b7899 */ /* 0x000fe4000801160b */
[----:B------:R-:W-:Y:S02]  /*2ea0*/  ULEA.HI UR5, UR5, UR7, URZ, 0x6 ;  /* 0x0000000705057291 */ /* 0x000fe4000f8f30ff */
[----:B------:R-:W-:Y:S02]  /*2eb0*/  USHF.R.U32.HI UR12, URZ, 0x4, UR12 ;  /* 0x00000004ff0c7899 */ /* 0x000fe4000801160c */
[----:B------:R-:W-:-:S02]  /*2ec0*/  USHF.R.S32.HI UR5, URZ, 0x6, UR5 ;  /* 0x00000006ff057899 */ /* 0x000fc40008011405 */
[----:B------:R-:W-:Y:S02]  /*2ed0*/  ULOP3.LUT UR11, UR11, 0x3fff, URZ, 0xc0, !UPT ;  /* 0x00003fff0b0b7892 */ /* 0x000fe4000f8ec0ff */
[----:B------:R-:W-:Y:S02]  /*2ee0*/  UISETP.LT.AND UP0, UPT, UR5, 0x1, UPT ;  /* 0x000000010500788c */ /* 0x000fe4000bf01270 */
[----:B------:R-:W-:Y:S02]  /*2ef0*/  ULOP3.LUT UR12, UR12, 0x3fff, URZ, 0xc0, !UPT ;  /* 0x00003fff0c0c7892 */ /* 0x000fe4000f8ec0ff */
[----:B------:R-:W-:Y:S02]  /*2f00*/  USEL UR10, UR5, 0x1, !UP0 ;  /* 0x00000001050a7887 */ /* 0x000fe4000c000000 */
[----:B------:R-:W-:Y:S02]  /*2f10*/  ULOP3.LUT UR11, UR11, 0x10000, URZ, 0xfc, !UPT ;  /* 0x000100000b0b7892 */ /* 0x000fe4000f8efcff */
[----:B------:R-:W-:-:S02]  /*2f20*/  ULOP3.LUT UR12, UR12, 0x10000, URZ, 0xfc, !UPT ;  /* 0x000100000c0c7892 */ /* 0x000fc4000f8efcff */
[----:B------:R-:W-:Y:S02]  /*2f30*/  UIADD3 UR10, UPT, UPT, -UR10, URZ, URZ ;  /* 0x000000ff0a0a7290 */ /* 0x000fe4000fffe1ff */
[----:B--2---:R-:W-:Y:S01]  /*2f40*/  UISETP.GE.AND UP3, UPT, UR4, 0x1, UPT ;  /* 0x000000010400788c */ /* 0x004fe2000bf66270 */
[----:B-1----:R-:W-:-:S15]  /*2f50*/  R2UR UR19, R0 ;  /* 0x00000000001372ca */ /* 0x002fde00000e0000 */
.L_x_60:
[----:B------:R-:W-:Y:S02]  /*2f60*/  LEA R0, R10, UR6, 0x3 ;  /* 0x000000060a007c11 */ /* 0x000fe4000f8e18ff */
[----:B------:R-:W-:Y:S02]  /*2f70*/  SHF.L.U32 R5, R9, 0x1f, RZ ;  /* 0x0000001f09057819 */ /* 0x000fe400000006ff */
[----:B------:R-:W-:Y:S01]  /*2f80*/  PLOP3.LUT P0, PT, PT, PT, UP3, 0x80, 0x8 ;  /* 0x000000000008781c */ /* 0x000fe20003f0f038 */
[----:B------:R-:W-:Y:S01]  /*2f90*/  VIADD R3, R0, 0x90 ;  /* 0x0000009000037836 */ /* 0x000fe20000000000 */
[----:B-1----:R-:W1:Y:S02]  /*2fa0*/  SYNCS.PHASECHK.TRANS64.TRYWAIT P1, [R0+URZ+0x80], R5 ;  /* 0x00008005000075a7 */ /* 0x002e6400080211ff */
[----:B-1--4-:R-:W-:Y:S09]  /*2fb0*/  @!P1 BRA `(.L_x_54) ;  /* 0x00000044007c9947 */ /* 0x012ff20003800000 */
.L_x_123:
[----:B------:R-:W-:Y:S01]  /*2fc0*/  LEA R4, R10, UR6, 0x4 ;  /* 0x000000060a047c11 */ /* 0x000fe2000f8e20ff */
[----:B------:R-:W-:Y:S01]  /*2fd0*/  @UP3 ULEA UR4, UR17, UR6, 0x3 ;  /* 0x0000000611043291 */ /* 0x000fe2000f8e18ff */
[----:B------:R-:W-:Y:S01]  /*2fe0*/  PLOP3.LUT P2, PT, PT, PT, PT, 0x80, 0x8 ;  /* 0x000000000008781c */ /* 0x000fe20003f4f070 */
[----:B------:R-:W-:Y:S01]  /*2ff0*/  ULEA UR8, UR18, UR6, 0x3 ;  /* 0x0000000612087291 */ /* 0x000fe2000f8e18ff */
[----:B------:R-:W-:Y:S02]  /*3000*/  PRMT R3, RZ, 0x654, R3 ;  /* 0x00000654ff037816 */ /* 0x000fe40000000003 */
[----:B-1----:R-:W1:Y:S01]  /*3010*/  LDS.128 R4, [R4+0x110] ;  /* 0x0001100004047984 */ /* 0x002e620000000c00 */
[----:B------:R-:W-:Y:S02]  /*3020*/  @P0 SHF.L.U32 R2, R8, 0x1f, RZ ;  /* 0x0000001f08020819 */ /* 0x000fe400000006ff */
[----:B------:R-:W-:Y:S01]  /*3030*/  SHF.L.U32 R0, R11, 0x1f, RZ ;  /* 0x0000001f0b007819 */ /* 0x000fe200000006ff */
[----:B------:R-:W-:Y:S01]  /*3040*/  @!PT LDS RZ, [RZ] ;  /* 0x00000000fffff984 */ /* 0x000fe20000000800 */
[----:B------:R-:W-:Y:S01]  /*3050*/  @!PT LDS RZ, [RZ] ;  /* 0x00000000fffff984 */ /* 0x000fe20000000800 */
[----:B------:R-:W-:Y:S01]  /*3060*/  @!PT LDS RZ, [RZ] ;  /* 0x00000000fffff984 */ /* 0x000fe20000000800 */
[----:B------:R-:W-:Y:S01]  /*3070*/  @!PT LDS RZ, [RZ] ;  /* 0x00000000fffff984 */ /* 0x000fe20000000800 */
[----:B------:R2:W-:Y:S06]  /*3080*/  MEMBAR.ALL.CTA ;  /* 0x0000000000007992 */ /* 0x0005ec0000008000 */
[----:B--2---:R-:W2:Y:S02]  /*3090*/  FENCE.VIEW.ASYNC.S ;  /* 0x00000000000073c6 */ /* 0x004ea40000000000 */
[----:B--2---:R2:W-:Y:S01]  /*30a0*/  SYNCS.ARRIVE.TRANS64.RED.A1T0 RZ, [R3+URZ], RZ ;  /* 0x000000ff03ff79a7 */ /* 0x0045e200081004ff */
[----:B------:R2:W4:Y:S01]  /*30b0*/  @P0 SYNCS.PHASECHK.TRANS64.TRYWAIT P2, [UR4], R2 ;  /* 0x00000002ff0005a7 */ /* 0x0005220008041104 */
[----:B------:R-:W-:Y:S01]  /*30c0*/  ULEA.HI UR4, UR18, UR18, URZ, 0x1 ;  /* 0x0000001212047291 */ /* 0x000fe2000f8f08ff */
[----:B-1----:R-:W-:-:S03]  /*30d0*/  LOP3.LUT P1, RZ, R6, 0x1, RZ, 0xc0, !PT ;  /* 0x0000000106ff7812 */ /* 0x002fc6000782c0ff */
[----:B------:R-:W-:Y:S02]  /*30e0*/  USHF.L.U32 UR9, UR4, 0x6, URZ ;  /* 0x0000000604097899 */ /* 0x000fe400080006ff */
[----:B------:R-:W-:Y:S02]  /*30f0*/  ULOP3.LUT UR4, UR4, 0xffe, URZ, 0xc0, !UPT ;  /* 0x00000ffe04047892 */ /* 0x000fe4000f8ec0ff */
[----:B------:R-:W-:Y:S02]  /*3100*/  ULOP3.LUT UR9, UR9, 0xffffff80, URZ, 0xc0, !UPT ;  /* 0xffffff8009097892 */ /* 0x000fe4000f8ec0ff */
[----:B------:R-:W-:Y:S02]  /*3110*/  UIADD3 UR4, UPT, UPT, -UR4, UR18, URZ ;  /* 0x0000001204047290 */ /* 0x000fe4000fffe1ff */
[----:B------:R-:W-:Y:S01]  /*3120*/  UIADD3 UR9, UPT, UPT, UR19, UR9, URZ ;  /* 0x0000000913097290 */ /* 0x000fe2000fffe0ff */
[----:B------:R-:W1:Y:S03]  /*3130*/  SYNCS.PHASECHK.TRANS64.TRYWAIT P0, [UR8+0xc0], R0 ;  /* 0x0000c000ff0075a7 */ /* 0x000e660008001108 */
[----:B------:R-:W-:Y:S01]  /*3140*/  ULEA UR9, UR4, UR9, 0x14 ;  /* 0x0000000904097291 */ /* 0x000fe2000f8ea0ff */
[----:B-12-4-:R-:W-:Y:S11]  /*3150*/  @!P0 BRA `(.L_x_55) ;  /* 0x0000004400288947 */ /* 0x016ff60003800000 */
.L_x_125:
[----:B------:R-:W-:Y:S01]  /*3160*/  IADD3 R10, PT, PT, R10, 0x1, RZ ;  /* 0x000000010a0a7810 */ /* 0x000fe20007ffe0ff */
[----:B------:R-:W-:Y:S06]  /*3170*/  BRA.U !UP3, `(.L_x_56) ;  /* 0x000000010b987547 */ /* 0x000fec000b800000 */
[----:B------:R-:W-:Y:S01]  /*3180*/  UPLOP3.LUT UP4, UPT, UPT, UPT, UPT, 0x40, 0x4 ;  /* 0x000000000004789c */ /* 0x000fe20003f8e870 */
[----:B------:R-:W-:Y:S01]  /*3190*/  UMOV UR16, UR10 ;  /* 0x0000000a00107c82 */ /* 0x000fe20008000000 */
[----:B------:R-:W-:Y:S01]  /*31a0*/  UMOV UR15, UR5 ;  /* 0x00000005000f7c82 */ /* 0x000fe20008000000 */
[----:B------:R-:W-:-:S08]  /*31b0*/  UMOV UR14, UR17 ;  /* 0x00000011000e7c82 */ /* 0x000fd00008000000 */
.L_x_59:
[----:B------:R-:W-:Y:S02]  /*31c0*/  UIADD3 UR16, UPT, UPT, UR16, 0x1, URZ ;  /* 0x0000000110107890 */ /* 0x000fe4000fffe0ff */
[----:B--2---:R-:W-:Y:S02]  /*31d0*/  ULEA UR7, UR14, UR6, 0x3 ;  /* 0x000000060e077291 */ /* 0x004fe4000f8e18ff */
[----:B------:R-:W-:Y:S01]  /*31e0*/  UISETP.NE.AND UP0, UPT, UR16, URZ, UPT ;  /* 0x000000ff1000728c */ /* 0x000fe2000bf05270 */
[----:B----4-:R-:W-:Y:S10]  /*31f0*/  @P2 BRA `(.L_x_57) ;  /* 0x00000000000c2947 */ /* 0x010ff40003800000 */
[----:B-1----:R-:W-:Y:S04]  /*3200*/  SHF.L.U32 R3, R8, 0x1f, RZ ;  /* 0x0000001f08037819 */ /* 0x002fe800000006ff */
[----:B------:R-:W1:Y:S02]  /*3210*/  SYNCS.PHASECHK.TRANS64.TRYWAIT P0, [UR7], R3 ;  /* 0x00000003ff0075a7 */ /* 0x000e640008001107 */
[----:B-1----:R-:W-:Y:S05]  /*3220*/  @!P0 BRA `(.L_x_58) ;  /* 0x00000044000c8947 */ /* 0x002fea0003800000 */
.L_x_57:
[----:B------:R-:W-:Y:S01]  /*3230*/  UISETP.NE.AND UP1, UPT, UR15, 0x1, UPT ;  /* 0x000000010f00788c */ /* 0x000fe2000bf25270 */
[----:B------:R-:W-:Y:S01]  /*3240*/  PLOP3.LUT P2, PT, PT, PT, PT, 0x80, 0x8 ;  /* 0x000000000008781c */ /* 0x000fe20003f4f070 */
[----:B------:R-:W-:Y:S02]  /*3250*/  UIADD3 UR17, UPT, UPT, UR14, 0x1, URZ ;  /* 0x000000010e117890 */ /* 0x000fe4000fffe0ff */
[----:B------:R-:W-:Y:S02]  /*3260*/  ULEA UR24, UR14, UR12, 0x9 ;  /* 0x0000000c0e187291 */ /* 0x000fe4000f8e48ff */
[----:B------:R-:W-:Y:S01]  /*3270*/  UISETP.NE.AND UP2, UPT, UR17, 0x5, UPT ;  /* 0x000000051100788c */ /* 0x000fe2000bf45270 */
[----:B------:R-:W-:Y:S01]  /*3280*/  PLOP3.LUT P0, PT, PT, PT, UP1, 0x80, 0x8 ;  /* 0x000000000008781c */ /* 0x000fe20003f0f018 */
[----:B------:R-:W-:Y:S02]  /*3290*/  ULEA UR26, UR14, UR11, 0x8 ;  /* 0x0000000b0e1a7291 */ /* 0x000fe4000f8e40ff */
[----:B------:R-:W-:Y:S02]  /*32a0*/  USEL UR13, URZ, 0x1, UP2 ;  /* 0x00000001ff0d7887 */ /* 0x000fe40009000000 */
[----:B------:R-:W-:Y:S02]  /*32b0*/  USEL UR17, UR17, URZ, UP2 ;  /* 0x000000ff11117287 */ /* 0x000fe40009000000 */
[----:B------:R-:W-:Y:S02]  /*32c0*/  UIADD3 UR30, UPT, UPT, UR24, 0x2, URZ ;  /* 0x00000002181e7890 */ /* 0x000fe4000fffe0ff */
[----:B------:R-:W-:Y:S01]  /*32d0*/  @UP1 ULEA UR4, UR17, UR6, 0x3 ;  /* 0x0000000611041291 */ /* 0x000fe2000f8e18ff */
[----:B------:R-:W-:Y:S01]  /*32e0*/  LOP3.LUT R8, R8, UR13, RZ, 0x3c, !PT ;  /* 0x0000000d08087c12 */ /* 0x000fe2000f8e3cff */
[----:B------:R-:W-:Y:S02]  /*32f0*/  UIADD3 UR28, UPT, UPT, UR26, 0x2, URZ ;  /* 0x000000021a1c7890 */ /* 0x000fe4000fffe0ff */
[----:B------:R-:W-:Y:S01]  /*3300*/  UIADD3 UR7, UPT, UPT, UR7, 0x28, URZ ;  /* 0x0000002807077890 */ /* 0x000fe2000fffe0ff */
[----:B-1----:R-:W-:Y:S01]  /*3310*/  @P0 SHF.L.U32 R0, R8, 0x1f, RZ ;  /* 0x0000001f08000819 */ /* 0x002fe200000006ff */
[----:B------:R-:W-:Y:S01]  /*3320*/  UMOV UR25, 0x80004020 ;  /* 0x8000402000197882 */ /* 0x000fe20000000000 */
[----:B------:R-:W-:Y:S01]  /*3330*/  UMOV UR27, 0x80004020 ;  /* 0x80004020001b7882 */ /* 0x000fe20000000000 */
[----:B------:R-:W-:Y:S01]  /*3340*/  UMOV UR31, 0x80004020 ;  /* 0x80004020001f7882 */ /* 0x000fe20000000000 */
[----:B------:R2:W4:Y:S01]  /*3350*/  @P0 SYNCS.PHASECHK.TRANS64.TRYWAIT P2, [UR4], R0 ;  /* 0x00000000ff0005a7 */ /* 0x0005220008041104 */
[----:B------:R-:W-:Y:S01]  /*3360*/  UIADD3 UR15, UPT, UPT, UR15, -0x1, URZ ;  /* 0xffffffff0f0f7890 */ /* 0x000fe2000fffe0ff */
[----:B------:R2:W-:Y:S01]  /*3370*/  UTCQMMA gdesc[UR26], gdesc[UR24], tmem[UR9], tmem[UR22], idesc[UR23], UP4 ;  /* 0x00ff16181a0075ea */ /* 0x0005e2000a000309 */
[----:B------:R-:W-:Y:S01]  /*3380*/  UPLOP3.LUT UP4, UPT, UPT, UPT, UPT, 0x80, 0x8 ;  /* 0x000000000008789c */ /* 0x000fe20003f8f070 */
[----:B------:R-:W-:Y:S01]  /*3390*/  UMOV UR29, 0x80004020 ;  /* 0x80004020001d7882 */ /* 0x000fe20000000000 */
[----:B------:R-:W-:Y:S01]  /*33a0*/  UMOV UR14, UR17 ;  /* 0x00000011000e7c82 */ /* 0x000fe20008000000 */
[----:B------:R2:W-:Y:S01]  /*33b0*/  UTCQMMA gdesc[UR28], gdesc[UR30], tmem[UR9], tmem[UR20], idesc[UR21], UPT ;  /* 0x00ff141e1c0075ea */ /* 0x0005e2000b800309 */
[----:B------:R2:W-:Y:S01]  /*33c0*/  UTCBAR [UR7], URZ ;  /* 0x000000ff070073e9 */ /* 0x0005e200080000ff */
[----:B------:R-:W-:Y:S06]  /*33d0*/  BRA.U UP0, `(.L_x_59) ;  /* 0xfffffffd00787547 */ /* 0x000fec000b83ffff */
.L_x_56:
[----:B------:R-:W-:Y:S01]  /*33e0*/  UIADD3 UR18, UPT, UPT, UR18, 0x1, URZ ;  /* 0x0000000112127890 */ /* 0x000fe2000fffe0ff */
[C---:B------:R-:W-:Y:S01]  /*33f0*/  ISETP.NE.AND P0, PT, R10.reuse, 0x2, PT ;  /* 0x000000020a00780c */ /* 0x040fe20003f05270 */
[----:B------:R-:W-:Y:S02]  /*3400*/  UIADD3 UR8, UPT, UPT, UR8, 0xa0, URZ ;  /* 0x000000a008087890 */ /* 0x000fe4000fffe0ff */
[----:B------:R-:W-:Y:S01]  /*3410*/  UISETP.NE.AND UP0, UPT, UR18, 0x4, UPT ;  /* 0x000000041200788c */ /* 0x000fe2000bf05270 */
[----:B-12---:R-:W-:Y:S02]  /*3420*/  SEL R0, RZ, 0x1, P0 ;  /* 0x00000001ff007807 */ /* 0x006fe40000000000 */
[----:B------:R-:W-:Y:S01]  /*3430*/  SEL R10, R10, RZ, P0 ;  /* 0x000000ff0a0a7207 */ /* 0x000fe20000000000 */
[----:B------:R-:W-:Y:S01]  /*3440*/  USEL UR4, URZ, 0x1, UP0 ;  /* 0x00000001ff047887 */ /* 0x000fe20008000000 */
[----:B------:R-:W-:Y:S01]  /*3450*/  LOP3.LUT R9, R9, R0, RZ, 0x3c, !PT ;  /* 0x0000000009097212 */ /* 0x000fe200078e3cff */
[----:B------:R-:W-:Y:S01]  /*3460*/  USEL UR18, UR18, URZ, UP0 ;  /* 0x000000ff12127287 */ /* 0x000fe20008000000 */
[----:B------:R1:W-:Y:S03]  /*3470*/  UTCBAR [UR8], URZ ;  /* 0x000000ff080073e9 */ /* 0x0003e600080000ff */
[----:B------:R-:W-:Y:S01]  /*3480*/  LOP3.LUT R11, R11, UR4, RZ, 0x3c, !PT ;  /* 0x000000040b0b7c12 */ /* 0x000fe2000f8e3cff */
[----:B------:R-:W-:Y:S07]  /*3490*/  @P1 BRA `(.L_x_60) ;  /* 0xfffffff800b01947 */ /* 0x000fee000383ffff */
[----:B------:R-:W2:Y:S01]  /*34a0*/  S2UR UR4, SR_CgaCtaId ;  /* 0x00000000000479c3 */ /* 0x000ea20000008800 */
[----:B------:R-:W-:Y:S01]  /*34b0*/  ELECT P0, URZ, PT ;  /* 0x0000000000ff782f */ /* 0x000fe20003800000 */
[----:B------:R-:W-:Y:S01]  /*34c0*/  IMAD.MOV.U32 R0, RZ, RZ, 0x1 ;  /* 0x00000001ff007424 */ /* 0x000fe200078e00ff */
[----:B------:R-:W-:Y:S01]  /*34d0*/  UIADD3 UR6, UPT, UPT, UR6, 0xc0, URZ ;  /* 0x000000c006067890 */ /* 0x000fe2000fffe0ff */
[----:B------:R-:W-:Y:S01]  /*34e0*/  SHF.L.U32 R3, R11, 0x1f, RZ ;  /* 0x0000001f0b037819 */ /* 0x000fe200000006ff */
[----:B------:R-:W-:-:S03]  /*34f0*/  UMOV UR5, 0x40 ;  /* 0x0000004000057882 */ /* 0x000fc60000000000 */
[----:B------:R-:W-:Y:S01]  /*3500*/  UVIRTCOUNT.DEALLOC.SMPOOL 0x80 ;  /* 0x000000800000784c */ /* 0x000fe20000000000 */
[----:B--2---:R-:W-:Y:S02]  /*3510*/  ULEA UR4, UR4, UR5, 0x18 ;  /* 0x0000000504047291 */ /* 0x004fe4000f8ec0ff */
[----:B------:R-:W-:-:S07]  /*3520*/  ULEA UR5, UR18, UR6, 0x3 ;  /* 0x0000000612057291 */ /* 0x000fce000f8e18ff */
[----:B------:R2:W-:Y:S02]  /*3530*/  @P0 STS.U8 [UR4+0x1c], R0 ;  /* 0x00001c00ff000988 */ /* 0x0005e40008000004 */
[----:B------:R-:W3:Y:S02]  /*3540*/  SYNCS.PHASECHK.TRANS64.TRYWAIT P0, [UR5], R3 ;  /* 0x00000003ff0075a7 */ /* 0x000ee40008001105 */
[----:B--23--:R-:W-:Y:S05]  /*3550*/  @!P0 BRA `(.L_x_61) ;  /* 0x0000004000588947 */ /* 0x00cfea0003800000 */
.L_x_128:
[----:B------:R-:W-:-:S04]  /*3560*/  UIADD3 UR7, UPT, UPT, UR18, 0x1, URZ ;  /* 0x0000000112077890 */ /* 0x000fc8000fffe0ff */
[----:B------:R-:W-:-:S04]  /*3570*/  UISETP.NE.AND UP0, UPT, UR7, 0x4, UPT ;  /* 0x000000040700788c */ /* 0x000fc8000bf05270 */
[----:B-1----:R-:W-:Y:S02]  /*3580*/  USEL UR8, URZ, 0x1, UP0 ;  /* 0x00000001ff087887 */ /* 0x002fe40008000000 */
[----:B------:R-:W-:-:S04]  /*3590*/  USEL UR7, UR7, URZ, UP0 ;  /* 0x000000ff07077287 */ /* 0x000fc80008000000 */
[----:B------:R-:W-:Y:S01]  /*35a0*/  ULEA UR5, UR7, UR6, 0x3 ;  /* 0x0000000607057291 */ /* 0x000fe2000f8e18ff */
[----:B------:R-:W-:-:S04]  /*35b0*/  LOP3.LUT R2, R11, UR8, RZ, 0x3c, !PT ;  /* 0x000000080b027c12 */ /* 0x000fc8000f8e3cff */
[----:B--2---:R-:W-:-:S04]  /*35c0*/  SHF.L.U32 R3, R2, 0x1f, RZ ;  /* 0x0000001f02037819 */ /* 0x004fc800000006ff */
[----:B------:R-:W1:Y:S02]  /*35d0*/  SYNCS.PHASECHK.TRANS64.TRYWAIT P0, [UR5], R3 ;  /* 0x00000003ff0075a7 */ /* 0x000e640008001105 */
[----:B-1----:R-:W-:Y:S05]  /*35e0*/  @!P0 BRA `(.L_x_62) ;  /* 0x00000040004c8947 */ /* 0x002fea0003800000 */
.L_x_130:
        /* <DEDUP_REMOVED lines=9> */
.L_x_132:
[----:B------:R-:W-:-:S04]  /*3680*/  UIADD3 UR7, UPT, UPT, UR7, 0x1, URZ ;  /* 0x0000000107077890 */ /* 0x000fc8000fffe0ff */
[----:B------:R-:W-:-:S04]  /*3690*/  UISETP.NE.AND UP0, UPT, UR7, 0x4, UPT ;  /* 0x000000040700788c */ /* 0x000fc8000bf05270 */
[----:B------:R-:W-:Y:S02]  /*36a0*/  USEL UR5, URZ, 0x1, UP0 ;  /* 0x00000001ff057887 */ /* 0x000fe40008000000 */
[----:B------:R-:W-:-:S04]  /*36b0*/  USEL UR7, UR7, URZ, UP0 ;  /* 0x000000ff07077287 */ /* 0x000fc80008000000 */
[----:B------:R-:W-:Y:S01]  /*36c0*/  ULEA UR7, UR7, UR6, 0x3 ;  /* 0x0000000607077291 */ /* 0x000fe2000f8e18ff */
[----:B-1----:R-:W-:-:S04]  /*36d0*/  LOP3.LUT R3, R2, UR5, RZ, 0x3c, !PT ;  /* 0x0000000502037c12 */ /* 0x002fc8000f8e3cff */
[----:B------:R-:W-:-:S04]  /*36e0*/  SHF.L.U32 R3, R3, 0x1f, RZ ;  /* 0x0000001f03037819 */ /* 0x000fc800000006ff */
[----:B------:R-:W1:Y:S02]  /*36f0*/  SYNCS.PHASECHK.TRANS64.TRYWAIT P0, [UR7], R3 ;  /* 0x00000003ff0075a7 */ /* 0x000e640008001107 */
[----:B-1----:R-:W-:Y:S05]  /*3700*/  @!P0 BRA `(.L_x_64) ;  /* 0x0000004000348947 */ /* 0x002fea0003800000 */
.L_x_134:
[----:B------:R-:W-:Y:S01]  /*3710*/  NOP ;  /* 0x0000000000007918 */ /* 0x000fe20000000000 */
[----:B-1----:R-:W1:Y:S01]  /*3720*/  LDS R0, [UR4+0x14] ;  /* 0x00001404ff007984 */ /* 0x002e620008000800 */
[----:B------:R-:W-:Y:S01]  /*3730*/  ULOP3.LUT UR6, UR19, 0xffff, URZ, 0xc0, !UPT ;  /* 0x0000ffff13067892 */ /* 0x000fe2000f8ec0ff */
[----:B------:R-:W-:Y:S01]  /*3740*/  UMOV UR8, 0xffff ;  /* 0x0000ffff00087882 */ /* 0x000fe20000000000 */
[----:B------:R-:W-:Y:S02]  /*3750*/  UMOV UR5, 0x1 ;  /* 0x0000000100057882 */ /* 0x000fe40000000000 */
[----:B------:R-:W-:-:S04]  /*3760*/  USHF.R.U32.HI UR6, URZ, 0x5, UR6 ;  /* 0x00000005ff067899 */ /* 0x000fc80008011606 */
[----:B------:R-:W-:Y:S02]  /*3770*/  USHF.L.U32 UR8, UR8, UR6, URZ ;  /* 0x0000000608087299 */ /* 0x000fe400080006ff */
[----:B------:R-:W-:-:S04]  /*3780*/  USHF.L.U32 UR5, UR5, UR6, URZ ;  /* 0x0000000605057299 */ /* 0x000fc800080006ff */
[----:B-1----:R-:W-:-:S04]  /*3790*/  LOP3.LUT R0, R0, UR8, RZ, 0xc0, !PT ;  /* 0x0000000800007c12 */ /* 0x002fc8000f8ec0ff */
[----:B------:R-:W-:-:S13]  /*37a0*/  ISETP.NE.AND P0, PT, R0, UR8, PT ;  /* 0x0000000800007c0c */ /* 0x000fda000bf05270 */
[----:B------:R-:W-:Y:S05]  /*37b0*/  @P0 BRA `(.L_x_65) ;  /* 0x0000000000580947 */ /* 0x000fea0003800000 */
[----:B------:R-:W1:Y:S02]  /*37c0*/  LDS R0, [UR4+0x18] ;  /* 0x00001804ff007984 */ /* 0x000e640008000800 */
[----:B-1----:R-:W-:-:S04]  /*37d0*/  LOP3.LUT R0, R0, UR5, RZ, 0xc0, !PT ;  /* 0x0000000500007c12 */ /* 0x002fc8000f8ec0ff */
[----:B------:R-:W-:-:S13]  /*37e0*/  ISETP.NE.AND P0, PT, R0, UR5, PT ;  /* 0x0000000500007c0c */ /* 0x000fda000bf05270 */
[----:B------:R-:W-:Y:S05]  /*37f0*/  @P0 BRA `(.L_x_66) ;  /* 0x00000000003c0947 */ /* 0x000fea0003800000 */
[----:B------:R-:W1:Y:S01]  /*3800*/  S2R R2, SR_LANEID ;  /* 0x0000000000027919 */ /* 0x000e620000000000 */
[----:B------:R-:W-:Y:S01]  /*3810*/  ULOP3.LUT UR8, URZ, UR8, URZ, 0x33, !UPT ;  /* 0x00000008ff087292 */ /* 0x000fe2000f8e33ff */
[----:B------:R-:W-:Y:S01]  /*3820*/  LOP3.LUT R4, RZ, UR5, RZ, 0x33, !PT ;  /* 0x00000005ff047c12 */ /* 0x000fe2000f8e33ff */
[----:B------:R-:W-:Y:S02]  /*3830*/  VOTEU.ANY UR7, UPT, PT ;  /* 0x0000000000077886 */ /* 0x000fe400038e0100 */
[----:B------:R-:W-:Y:S01]  /*3840*/  UFLO.U32 UR7, UR7 ;  /* 0x00000007000772bd */ /* 0x000fe200080e0000 */
[----:B------:R-:W2:Y:S01]  /*3850*/  REDUX UR5, R4 ;  /* 0x00000000040573c4 */ /* 0x000ea20000000000 */
[----:B------:R-:W-:-:S06]  /*3860*/  IMAD.U32 R0, RZ, RZ, UR8 ;  /* 0x00000008ff007e24 */ /* 0x000fcc000f8e00ff */
[----:B------:R3:W-:Y:S01]  /*3870*/  UTCATOMSWS.AND URZ, UR8 ;  /* 0x0000000800ff79e3 */ /* 0x0007e20008000000 */
[----:B------:R-:W4:Y:S01]  /*3880*/  REDUX UR6, R0 ;  /* 0x00000000000673c4 */ /* 0x000f220000000000 */
[----:B-1----:R-:W-:Y:S01]  /*3890*/  ISETP.EQ.U32.AND P0, PT, R2, UR7, PT ;  /* 0x0000000702007c0c */ /* 0x002fe2000bf02070 */
[----:B--2---:R-:W-:Y:S01]  /*38a0*/  IMAD.U32 R2, RZ, RZ, UR5 ;  /* 0x00000005ff027e24 */ /* 0x004fe2000f8e00ff */
[----:B----4-:R-:W-:-:S11]  /*38b0*/  MOV R3, UR6 ;  /* 0x0000000600037c02 */ /* 0x010fd60008000f00 */
[----:B------:R3:W-:Y:S04]  /*38c0*/  @P0 ATOMS.AND RZ, [UR4+0x14], R3 ;  /* 0x00001403ffff098c */ /* 0x0007e8000a800004 */
[----:B------:R3:W-:Y:S01]  /*38d0*/  @P0 ATOMS.AND RZ, [UR4+0x18], R2 ;  /* 0x00001802ffff098c */ /* 0x0007e2000a800004 */
[----:B------:R-:W-:Y:S05]  /*38e0*/  BRA `(.L_x_67) ;  /* 0x0000000000147947 */ /* 0x000fea0003800000 */
.L_x_66:
[----:B------:R-:W-:Y:S02]  /*38f0*/  MOV R2, 0x3910 ;  /* 0x0000391000027802 */ /* 0x000fe40000000f00 */
[----:B----45:R-:W-:Y:S05]  /*3900*/  CALL.REL.NOINC `($__internal_0_$__cuda_sm10x_tcgen05_guardrail_trap_col_being_dealloced_not_returned_by_alloc) ;  /* 0x0000004000907944 */ /* 0x030fea0003c00000 */
[----:B------:R-:W-:Y:S05]  /*3910*/  BRA `(.L_x_67) ;  /* 0x0000000000087947 */ /* 0x000fea0003800000 */
.L_x_65:
[----:B------:R-:W-:Y:S02]  /*3920*/  MOV R2, 0x3940 ;  /* 0x0000394000027802 */ /* 0x000fe40000000f00 */
[----:B----45:R-:W-:Y:S05]  /*3930*/  CALL.REL.NOINC `($__internal_2_$__cuda_sm10x_tcgen05_guardrail_trap_unallocated_columns_being_dealloced) ;  /* 0x00000040009c7944 */ /* 0x030fea0003c00000 */
.L_x_67:
[----:B------:R-:W-:Y:S01]  /*3940*/  NOP ;  /* 0x0000000000007918 */ /* 0x000fe20000000000 */
[----:B---3--:R-:W-:Y:S05]  /*3950*/  EXIT ;  /* 0x000000000000794d */ /* 0x008fea0003800000 */
.L_x_49:
[----:B------:R-:W-:-:S09]  /*3960*/  UISETP.NE.OR UP2, UPT, UR8, 0x3, !UP2 ;  /* 0x000000030800788c */ /* 0x000fd2000d745670 */
[----:B------:R-:W-:Y:S05]  /*3970*/  BRA.U UP2, `(.L_x_68) ;  /* 0x0000000d02407547 */ /* 0x000fea000b800000 */
[----:B------:R-:W1:Y:S01]  /*3980*/  LDC R0, c[0x0][0xb30] ;  /* 0x0002cc00ff007b82 */ /* 0x000e620000000800 */
[----:B------:R-:W2:Y:S01]  /*3990*/  LDCU.64 UR8, c[0x0][0x888] ;  /* 0x00011100ff0877ac */ /* 0x000ea20008000a00 */
[----:B------:R-:W-:Y:S02]  /*39a0*/  HFMA2 R29, -RZ, RZ, 0, 0 ;  /* 0x00000000ff1d7431 */ /* 0x000fe400000001ff */
[----:B------:R-:W-:Y:S01]  /*39b0*/  IMAD.MOV.U32 R31, RZ, RZ, 0x1 ;  /* 0x00000001ff1f7424 */ /* 0x000fe200078e00ff */
[----:B------:R-:W-:Y:S01]  /*39c0*/  MOV R23, 0x1000 ;  /* 0x0000100000177802 */ /* 0x000fe20000000f00 */
[----:B------:R-:W4:Y:S01]  /*39d0*/  LDCU.64 UR4, c[0x0][0x890] ;  /* 0x00011200ff0477ac */ /* 0x000f220008000a00 */
[----:B------:R-:W-:Y:S01]  /*39e0*/  IMAD.MOV.U32 R30, RZ, RZ, RZ ;  /* 0x000000ffff1e7224 */ /* 0x000fe200078e00ff */
[----:B------:R-:W3:Y:S01]  /*39f0*/  LDC R19, c[0x0][0x370] ;  /* 0x0000dc00ff137b82 */ /* 0x000ee20000000800 */
[----:B------:R-:W-:Y:S01]  /*3a00*/  UMOV UR7, 0x400 ;  /* 0x0000040000077882 */ /* 0x000fe20000000000 */
[----:B------:R-:W-:-:S02]  /*3a10*/  UPLOP3.LUT UP1, UPT, UPT, UPT, UPT, 0x40, 0x4 ;  /* 0x000000000004789c */ /* 0x000fc40003f2e870 */
[----:B------:R-:W-:-:S04]  /*3a20*/  ULEA UR7, UR37, UR7, 0x18 ;  /* 0x0000000725077291 */ /* 0x000fc8000f8ec0ff */
[----:B------:R-:W3:Y:S01]  /*3a30*/  LDC R2, c[0x0][0xb0c] ;  /* 0x0002c300ff027b82 */ /* 0x000ee20000000800 */
[----:B------:R-:W-:Y:S02]  /*3a40*/  UIADD3 UR13, UPT, UPT, UR7, 0x58, URZ ;  /* 0x00000058070d7890 */ /* 0x000fe4000fffe0ff */
[----:B--2---:R-:W-:Y:S02]  /*3a50*/  UISETP.NE.U32.AND UP2, UPT, UR8, URZ, UPT ;  /* 0x000000ff0800728c */ /* 0x004fe4000bf45070 */
[----:B------:R-:W-:Y:S02]  /*3a60*/  UIADD3 UR17, UPT, UPT, UR7, 0x50, URZ ;  /* 0x0000005007117890 */ /* 0x000fe4000fffe0ff */
[----:B----4-:R-:W-:Y:S01]  /*3a70*/  UISETP.NE.U32.AND UP3, UPT, UR4, URZ, UPT ;  /* 0x000000ff0400728c */ /* 0x010fe2000bf65070 */
[----:B------:R-:W2:Y:S01]  /*3a80*/  LDC R18, c[0x0][0xb20] ;  /* 0x0002c800ff127b82 */ /* 0x000ea20000000800 */
[----:B-1----:R-:W-:Y:S01]  /*3a90*/  ISETP.NE.AND P1, PT, R0, 0x1, PT ;  /* 0x000000010000780c */ /* 0x002fe20003f25270 */
[----:B------:R-:W-:-:S02]  /*3aa0*/  UISETP.NE.AND.EX UP2, UPT, UR9, URZ, UPT, UP2 ;  /* 0x000000ff0900728c */ /* 0x000fc4000bf45320 */
[----:B------:R-:W-:Y:S02]  /*3ab0*/  UPRMT UR13, UR37, 0x654, UR13 ;  /* 0x00000654250d7896 */ /* 0x000fe4000800000d */
[----:B------:R-:W-:Y:S02]  /*3ac0*/  UISETP.NE.AND.EX UP3, UPT, UR5, URZ, UPT, UP3 ;  /* 0x000000ff0500728c */ /* 0x000fe4000bf65330 */
[----:B------:R-:W1:Y:S08]  /*3ad0*/  LDC.64 R32, c[0x0][0x348] ;  /* 0x0000d200ff207b82 */ /* 0x000e700000000a00 */
[----:B------:R-:W4:Y:S08]  /*3ae0*/  LDC.64 R16, c[0x0][0xb10] ;  /* 0x0002c400ff107b82 */ /* 0x000f300000000a00 */
[----:B------:R-:W1:Y:S08]  /*3af0*/  LDC.64 R6, c[0x0][0xb18] ;  /* 0x0002c600ff067b82 */ /* 0x000e700000000a00 */
[----:B------:R-:W1:Y:S08]  /*3b00*/  LDC.64 R4, c[0x0][0xb28] ;  /* 0x0002ca00ff047b82 */ /* 0x000e700000000a00 */
[----:B--23--:R-:W1:Y:S02]  /*3b10*/  LDC R22, c[0x0][0x374] ;  /* 0x0000dd00ff167b82 */ /* 0x00ce640000000800 */
.L_x_77:
[C---:B------:R-:W-:Y:S02]  /*3b20*/  LEA R0, R30.reuse, UR7, 0x3 ;  /* 0x000000071e007c11 */ /* 0x040fe4000f8e18ff */
[----:B------:R-:W-:Y:S02]  /*3b30*/  SHF.L.U32 R3, R29, 0x1f, RZ ;  /* 0x0000001f1d037819 */ /* 0x000fe400000006ff */
[----:B------:R-:W-:Y:S02]  /*3b40*/  LEA R24, R30, UR7, 0x4 ;  /* 0x000000071e187c11 */ /* 0x000fe4000f8e20ff */
[----:B--2---:R-:W2:Y:S02]  /*3b50*/  SYNCS.PHASECHK.TRANS64.TRYWAIT P0, [R0+URZ+0x80], R3 ;  /* 0x00008003000075a7 */ /* 0x004ea400080011ff */
[----:B--2---:R-:W-:Y:S05]  /*3b60*/  @!P0 BRA `(.L_x_69) ;  /* 0x0000003c00348947 */ /* 0x004fea0003800000 */
.L_x_135:
[----:B------:R-:W-:Y:S01]  /*3b70*/  ISETP.GE.AND P0, PT, R40, 0x1, PT ;  /* 0x000000012800780c */ /* 0x000fe20003f06270 */
[----:B------:R-:W3:Y:S01]  /*3b80*/  LDS.128 R24, [R24+0x110] ;  /* 0x0001100018187984 */ /* 0x000ee20000000c00 */
[----:B--2---:R-:W-:Y:S01]  /*3b90*/  VIADD R0, R0, 0x90 ;  /* 0x0000009000007836 */ /* 0x004fe20000000000 */
[----:B------:R-:W-:Y:S01]  /*3ba0*/  @!PT LDS RZ, [RZ] ;  /* 0x00000000fffff984 */ /* 0x000fe20000000800 */
[----:B------:R-:W-:Y:S01]  /*3bb0*/  @!PT LDS RZ, [RZ] ;  /* 0x00000000fffff984 */ /* 0x000fe20000000800 */
[----:B------:R-:W-:Y:S01]  /*3bc0*/  @!PT LDS RZ, [RZ] ;  /* 0x00000000fffff984 */ /* 0x000fe20000000800 */
[----:B------:R-:W-:Y:S01]  /*3bd0*/  @!PT LDS RZ, [RZ] ;  /* 0x00000000fffff984 */ /* 0x000fe20000000800 */
[----:B------:R2:W-:Y:S06]  /*3be0*/  MEMBAR.ALL.CTA ;  /* 0x0000000000007992 */ /* 0x0005ec0000008000 */
[----:B--2---:R-:W2:Y:S01]  /*3bf0*/  FENCE.VIEW.ASYNC.S ;  /* 0x00000000000073c6 */ /* 0x004ea20000000000 */
[----:B------:R-:W-:Y:S04]  /*3c00*/  PRMT R0, RZ, 0x654, R0 ;  /* 0x00000654ff007816 */ /* 0x000fe80000000000 */
[----:B--2---:R2:W-:Y:S01]  /*3c10*/  SYNCS.ARRIVE.TRANS64.RED.A1T0 RZ, [R0+URZ], RZ ;  /* 0x000000ff00ff79a7 */ /* 0x0045e200081004ff */
[----:B---3--:R-:W-:Y:S11]  /*3c20*/  LOP3.LUT P3, RZ, R26, 0x1, RZ, 0xc0, !PT ;  /* 0x000000011aff7812 */ /* 0x008ff6000786c0ff */
[----:B------:R-:W-:Y:S02]  /*3c30*/  @!UPT UIADD3 URZ, UPT, UPT, URZ, URZ, URZ ;  /* 0x000000fffffff290 */ /* 0x000fe4000fffe0ff */
[----:B------:R-:W-:Y:S02]  /*3c40*/  @P3 MOV R13, R24 ;  /* 0x00000018000d3202 */ /* 0x000fe40000000f00 */
[----:B------:R-:W-:Y:S01]  /*3c50*/  @P3 LOP3.LUT R8, R25, 0xffff, RZ, 0xc0, !PT ;  /* 0x0000ffff19083812 */ /* 0x000fe200078ec0ff */
[----:B--2---:R-:W-:Y:S06]  /*3c60*/  @!P0 BRA `(.L_x_70) ;  /* 0x0000000000a48947 */ /* 0x004fec0003800000 */
[----:B-1----:R-:W-:Y:S01]  /*3c70*/  IMAD.HI.U32 R35, R22, R7, RZ ;  /* 0x0000000716237227 */ /* 0x002fe200078e00ff */
[----:B------:R-:W-:Y:S02]  /*3c80*/  ISETP.NE.AND P0, PT, R6, 0x1, PT ;  /* 0x000000010600780c */ /* 0x000fe40003f05270 */
[----:B------:R-:W-:Y:S01]  /*3c90*/  ISETP.NE.AND P2, PT, R40, 0x1, PT ;  /* 0x000000012800780c */ /* 0x000fe20003f45270 */
[----:B----4-:R-:W-:Y:S01]  /*3ca0*/  IMAD.HI.U32 R34, R19, R16, RZ ;  /* 0x0000001013227227 */ /* 0x010fe200078e00ff */
[----:B------:R-:W-:Y:S02]  /*3cb0*/  SHF.R.U32.HI R35, RZ, R18, R35 ;  /* 0x00000012ff237219 */ /* 0x000fe40000011623 */
[----:B------:R-:W-:Y:S01]  /*3cc0*/  ISETP.NE.AND P4, PT, R2, 0x1, PT ;  /* 0x000000010200780c */ /* 0x000fe20003f85270 */
[----:B------:R-:W-:Y:S01]  /*3cd0*/  IMAD.HI.U32 R36, R13, R16, RZ ;  /* 0x000000100d247227 */ /* 0x000fe200078e00ff */
[----:B------:R-:W-:Y:S02]  /*3ce0*/  SHF.R.U32.HI R34, RZ, R17, R34 ;  /* 0x00000011ff227219 */ /* 0x000fe40000011622 */
[----:B------:R-:W-:Y:S01]  /*3cf0*/  SEL R3, R22, R35, !P0 ;  /* 0x0000002316037207 */ /* 0x000fe20004000000 */
[C---:B------:R-:W-:Y:S01]  /*3d00*/  IMAD.HI.U32 R35, R8.reuse, R7, RZ ;  /* 0x0000000708237227 */ /* 0x040fe200078e00ff */
[----:B------:R-:W-:Y:S02]  /*3d10*/  SEL R11, R19, R34, !P4 ;  /* 0x00000022130b7207 */ /* 0x000fe40006000000 */
[----:B------:R-:W-:Y:S01]  /*3d20*/  SHF.R.U32.HI R36, RZ, R17, R36 ;  /* 0x00000011ff247219 */ /* 0x000fe20000011624 */
[----:B------:R-:W-:Y:S01]  /*3d30*/  IMAD.HI.U32 R38, R3, R4, RZ ;  /* 0x0000000403267227 */ /* 0x000fe200078e00ff */
[----:B------:R-:W-:Y:S03]  /*3d40*/  SHF.R.U32.HI R35, RZ, R18, R35 ;  /* 0x00000012ff237219 */ /* 0x000fe60000011623 */
[----:B------:R-:W-:Y:S01]  /*3d50*/  IMAD.HI.U32 R34, R11, R4, RZ ;  /* 0x000000040b227227 */ /* 0x000fe200078e00ff */
[----:B------:R-:W-:Y:S02]  /*3d60*/  @P2 SHF.R.U32.HI R3, RZ, R5, R38 ;  /* 0x00000005ff032219 */ /* 0x000fe40000011626 */
[----:B------:R-:W-:Y:S02]  /*3d70*/  SEL R9, R8, R35, !P0 ;  /* 0x0000002308097207 */ /* 0x000fe40004000000 */
[----:B------:R-:W-:Y:S01]  /*3d80*/  @P2 SHF.R.U32.HI R11, RZ, R5, R34 ;  /* 0x00000005ff0b2219 */ /* 0x000fe20000011622 */
[C---:B------:R-:W-:Y:S01]  /*3d90*/  IMAD R10, R40.reuse, R3, RZ ;  /* 0x00000003280a7224 */ /* 0x040fe200078e02ff */
[----:B------:R-:W-:Y:S01]  /*3da0*/  SEL R3, R13, R36, !P4 ;  /* 0x000000240d037207 */ /* 0x000fe20006000000 */
[C---:B------:R-:W-:Y:S03]  /*3db0*/  IMAD.HI.U32 R14, R9.reuse, R4, RZ ;  /* 0x00000004090e7227 */ /* 0x040fe600078e00ff */
[----:B------:R-:W-:Y:S01]  /*3dc0*/  ISETP.GE.AND P0, PT, R9, R10, PT ;  /* 0x0000000a0900720c */ /* 0x000fe20003f06270 */
[C---:B------:R-:W-:Y:S01]  /*3dd0*/  IMAD R12, R40.reuse, R11, RZ ;  /* 0x0000000b280c7224 */ /* 0x040fe200078e02ff */
[-C--:B------:R-:W-:Y:S04]  /*3de0*/  SHF.R.U32.HI R14, RZ, R5.reuse, R14 ;  /* 0x00000005ff0e7219 */ /* 0x080fe8000001160e */
[----:B------:R-:W-:Y:S02]  /*3df0*/  ISETP.GE.OR P0, PT, R3, R12, P0 ;  /* 0x0000000c0300720c */ /* 0x000fe40000706670 */
[----:B------:R-:W-:Y:S05]  /*3e00*/  SEL R15, R9, R14, !P2 ;  /* 0x0000000e090f7207 */ /* 0x000fea0005000000 */
[----:B------:R-:W-:Y:S04]  /*3e10*/  IMAD.MOV R14, RZ, RZ, -R15 ;  /* 0x000000ffff0e7224 */ /* 0x000fe800078e0a0f */
[----:B------:R-:W-:Y:S02]  /*3e20*/  IMAD R14, R40, R14, R9 ;  /* 0x0000000e280e7224 */ /* 0x000fe400078e0209 */
[C---:B------:R-:W-:Y:S05]  /*3e30*/  @!P0 IMAD.HI.U32 R10, R3.reuse, R4, RZ ;  /* 0x00000004030a8227 */ /* 0x040fea00078e00ff */
[----:B------:R-:W-:Y:S04]  /*3e40*/  @!P0 SHF.R.U32.HI R10, RZ, R5, R10 ;  /* 0x00000005ff0a8219 */ /* 0x000fe8000001160a */
[----:B------:R-:W-:Y:S01]  /*3e50*/  @!P0 SEL R0, R3, R10, !P2 ;  /* 0x0000000a03008207 */ /* 0x000fe20005000000 */
[----:B------:R-:W-:Y:S03]  /*3e60*/  IMAD.MOV R10, RZ, RZ, -R3 ;  /* 0x000000ffff0a7224 */ /* 0x000fe600078e0a03 */
[----:B------:R-:W-:Y:S01]  /*3e70*/  @!P0 IADD3 R15, PT, PT, R15, -R0, RZ ;  /* 0x800000000f0f8210 */ /* 0x000fe20007ffe0ff */
[----:B------:R-:W-:Y:S01]  /*3e80*/  @!P0 IMAD R0, R11, R14, R0 ;  /* 0x0000000e0b008224 */ /* 0x000fe200078e0200 */
[----:B------:R-:W-:Y:S01]  /*3e90*/  IADD3 R11, PT, PT, -R9, RZ, RZ ;  /* 0x000000ff090b7210 */ /* 0x000fe20007ffe1ff */
[----:B------:R-:W-:Y:S02]  /*3ea0*/  IMAD R13, R2, R10, R13 ;  /* 0x0000000a020d7224 */ /* 0x000fe400078e020d */
[----:B------:R-:W-:Y:S02]  /*3eb0*/  @!P0 IMAD R9, R15, R40, R3 ;  /* 0x000000280f098224 */ /* 0x000fe400078e0203 */
[----:B------:R-:W-:Y:S02]  /*3ec0*/  @!P0 IMAD.MOV.U32 R3, RZ, RZ, R0 ;  /* 0x000000ffff038224 */ /* 0x000fe400078e0000 */
[----:B------:R-:W-:Y:S02]  /*3ed0*/  IMAD R8, R6, R11, R8 ;  /* 0x0000000b06087224 */ /* 0x000fe400078e0208 */
[----:B------:R-:W-:Y:S02]  /*3ee0*/  IMAD R13, R3, R2, R13 ;  /* 0x00000002030d7224 */ /* 0x000fe400078e020d */
[----:B------:R-:W-:Y:S02]  /*3ef0*/  IMAD R8, R9, R6, R8 ;  /* 0x0000000609087224 */ /* 0x000fe400078e0208 */
.L_x_70:
[----:B------:R-:W-:Y:S05]  /*3f00*/  BRA.U UP1, `(.L_x_71) ;  /* 0x0000000101107547 */ /* 0x000fea000b800000 */
[----:B------:R-:W-:Y:S04]  /*3f10*/  MOV R0, UR6 ;  /* 0x0000000600007c02 */ /* 0x000fe80008000f00 */
[----:B------:R-:W-:Y:S04]  /*3f20*/  SHF.L.U32 R3, R0, 0x1f, RZ ;  /* 0x0000001f00037819 */ /* 0x000fe800000006ff */
[----:B------:R-:W2:Y:S02]  /*3f30*/  SYNCS.PHASECHK.TRANS64.TRYWAIT P0, [UR7+0x78], R3 ;  /* 0x00007803ff0075a7 */ /* 0x000ea40008001107 */
[----:B--2---:R-:W-:Y:S05]  /*3f40*/  @!P0 BRA `(.L_x_72) ;  /* 0x0000003800508947 */ /* 0x004fea0003800000 */
.L_x_71:
[----:B------:R-:W-:Y:S02]  /*3f50*/  R2UR UR19, R21 ;  /* 0x00000000151372ca */ /* 0x000fe400000e0000 */
[----:B------:R-:W-:Y:S02]  /*3f60*/  R2UR UR18, R20 ;  /* 0x00000000141272ca */ /* 0x000fe400000e0000 */
[----:B------:R-:W-:Y:S02]  /*3f70*/  ISETP.NE.U32.AND P2, PT, RZ, UR4, PT ;  /* 0x00000004ff007c0c */ /* 0x000fe4000bf45070 */
[----:B------:R-:W-:Y:S02]  /*3f80*/  SHF.L.U32 R12, R31, 0x1f, RZ ;  /* 0x0000001f1f0c7819 */ /* 0x000fe400000006ff */
[----:B------:R-:W-:Y:S05]  /*3f90*/  ISETP.NE.AND.EX P2, PT, RZ, UR5, PT, P2 ;  /* 0x00000005ff007c0c */ /* 0x000fea000bf45320 */
[----:B------:R-:W-:Y:S02]  /*3fa0*/  USHF.L.U32 UR19, UR19, 0x6, URZ ;  /* 0x0000000613137899 */ /* 0x000fe400080006ff */
[----:B------:R-:W-:Y:S01]  /*3fb0*/  USHF.L.U32 UR18, UR18, 0x7, URZ ;  /* 0x0000000712127899 */ /* 0x000fe200080006ff */
[----:B------:R-:W-:Y:S11]  /*3fc0*/  BRA.U !UP3, `(.L_x_73) ;  /* 0x000000010b347547 */ /* 0x000ff6000b800000 */
[----:B------:R-:W-:Y:S01]  /*3fd0*/  UPLOP3.LUT UP0, UPT, UPT, UPT, UP2, 0x80, 0x8 ;  /* 0x000000000008789c */ /* 0x000fe20003f0f020 */
[----:B--2---:R-:W-:Y:S02]  /*3fe0*/  HFMA2 R0, -RZ, RZ, 0, 5.9604644775390625e-08 ;  /* 0x00000001ff007431 */ /* 0x004fe400000001ff */
[----:B------:R-:W-:Y:S03]  /*3ff0*/  IMAD.MOV.U32 R95, RZ, RZ, 0x1 ;  /* 0x00000001ff5f7424 */ /* 0x000fe600078e00ff */
[----:B------:R-:W-:Y:S05]  /*4000*/  PLOP3.LUT P0, PT, PT, PT, UP0, 0x80, 0x8 ;  /* 0x000000000008781c */ /* 0x000fea0003f0f008 */
[----:B------:R-:W2:Y:S01]  /*4010*/  @UP0 LDCU.64 UR10, c[0x0][0x888] ;  /* 0x00011100ff0a07ac */ /* 0x000ea20008000a00 */
[----:B------:R-:W-:Y:S07]  /*4020*/  @UP0 UIMAD UR8, UR36, UR4, URZ ;  /* 0x00000004240802a4 */ /* 0x000fee000f8e02ff */
[----:B------:R-:W-:Y:S01]  /*4030*/  @!P0 PRMT R95, R0, 0x7610, R95 ;  /* 0x00007610005f8816 */ /* 0x000fe2000000005f */
[----:B--2---:R-:W-:Y:S03]  /*4040*/  @UP0 UIMAD.WIDE UR10, UR8, 0x4, UR10 ;  /* 0x00000004080a08a5 */ /* 0x004fe6000f8e020a */
[----:B------:R-:W2:Y:S03]  /*4050*/  @!UP0 LDCU UR8, c[0x0][0x880] ;  /* 0x00011000ff0887ac */ /* 0x000ea60008000800 */
[----:B------:R-:W-:Y:S01]  /*4060*/  IMAD.U32 R10, RZ, RZ, UR10 ;  /* 0x0000000aff0a7e24 */ /* 0x000fe2000f8e00ff */
[----:B------:R-:W-:Y:S05]  /*4070*/  MOV R11, UR11 ;  /* 0x0000000b000b7c02 */ /* 0x000fea0008000f00 */
[----:B-----5:R3:W5:Y:S02]  /*4080*/  @P0 LDG.E R49, desc[UR46][R10.64] ;  /* 0x0000002e0a310981 */ /* 0x020764000c1e1900 */
[----:B--23--:R-:W-:Y:S07]  /*4090*/  @!P0 IMAD.U32 R49, RZ, RZ, UR8 ;  /* 0x00000008ff318e24 */ /* 0x00cfee000f8e00ff */
.L_x_73:
[----:B-----5:R-:W-:Y:S01]  /*40a0*/  @!P2 FSETP.EQ.AND P0, PT, R49, RZ, PT ;  /* 0x000000ff3100a20b */ /* 0x020fe20003f02000 */
[----:B------:R-:W-:Y:S01]  /*40b0*/  @!UPT UIADD3 URZ, UPT, UPT, URZ, URZ, URZ ;  /* 0x000000fffffff290 */ /* 0x000fe2000fffe0ff */
[----:B------:R-:W-:Y:S11]  /*40c0*/  @!P2 BRA `(.L_x_74) ;  /* 0x000000000014a947 */ /* 0x000ff60003800000 */
[----:B------:R-:W-:Y:S02]  /*40d0*/  LOP3.LUT P2, RZ, R95, 0xff, RZ, 0xc0, !PT ;  /* 0x000000ff5fff7812 */ /* 0x000fe4000784c0ff */
[----:B------:R-:W-:Y:S04]  /*40e0*/  PLOP3.LUT P0, PT, PT, PT, UP0, 0x80, 0x8 ;  /* 0x000000000008781c */ /* 0x000fe80003f0f008 */
[----:B------:R-:W-:Y:S07]  /*40f0*/  PLOP3.LUT P0, PT, P0, PT, PT, 0x8, 0x80 ;  /* 0x000000000080781c */ /* 0x000fee000070e170 */
[----:B------:R-:W-:Y:S11]  /*4100*/  @P2 FSETP.EQ.AND P0, PT, R49, RZ, PT ;  /* 0x000000ff3100220b */ /* 0x000ff60003f02000 */
[----:B------:R-:W-:Y:S02]  /*4110*/  @!UPT UIADD3 URZ, UPT, UPT, URZ, URZ, URZ ;  /* 0x000000fffffff290 */ /* 0x000fe4000fffe0ff */
.L_x_74:
[----:B------:R-:W3:Y:S01]  /*4120*/  SYNCS.PHASECHK.TRANS64.TRYWAIT P2, [UR7+0x60], R12 ;  /* 0x0000600cff0075a7 */ /* 0x000ee20008041107 */
[----:B------:R-:W-:Y:S04]  /*4130*/  ELECT P4, URZ, PT ;  /* 0x0000000000ff782f */ /* 0x000fe80003880000 */
[----:B------:R-:W-:Y:S11]  /*4140*/  PLOP3.LUT P4, PT, P0, P4, PT, 0xf2, 0x2f ;  /* 0x00000000002f781c */ /* 0x000ff60000789e72 */
[----:B------:R-:W-:Y:S02]  /*4150*/  @!UPT UIADD3 URZ, UPT, UPT, URZ, URZ, URZ ;  /* 0x000000fffffff290 */ /* 0x000fe4000fffe0ff */
[----:B-1----:R-:W-:Y:S05]  /*4160*/  @!P4 IADD3 R21, P0, PT, R32, 0x580, RZ ;  /* 0x000005802015c810 */ /* 0x002fea0007f1e0ff */
[----:B------:R-:W-:Y:S01]  /*4170*/  @!P4 IMAD.X R20, RZ, RZ, R33, P0 ;  /* 0x000000ffff14c224 */ /* 0x000fe200000e0621 */
[----:B---3--:R-:W-:Y:S07]  /*4180*/  @!P2 BRA `(.L_x_75) ;  /* 0x0000003400d8a947 */ /* 0x008fee0003800000 */
.L_x_138:
[----:B------:R-:W3:Y:S01]  /*4190*/  LDC.64 R14, c[0x0][0xb10] ;  /* 0x0002c400ff0e7b82 */ /* 0x000ee20000000a00 */
[----:B------:R-:W-:Y:S01]  /*41a0*/  @!P4 R2UR UR8, R20 ;  /* 0x000000001408c2ca */ /* 0x000fe200000e0000 */
[----:B------:R-:W-:Y:S01]  /*41b0*/  VOTEU.ALL UP1, P4 ;  /* 0x0000000000ff7886 */ /* 0x000fe20002020000 */
[----:B------:R-:W-:Y:S01]  /*41c0*/  @!P4 R2UR UR9, R21 ;  /* 0x000000001509c2ca */ /* 0x000fe200000e0000 */
[----:B------:R-:W-:Y:S01]  /*41d0*/  UMOV UR10, 0x0 ;  /* 0x00000000000a7882 */ /* 0x000fe20000000000 */
[----:B------:R-:W-:Y:S03]  /*41e0*/  UMOV UR11, 0x10000000 ;  /* 0x10000000000b7882 */ /* 0x000fe60000000000 */
[----:B------:R-:W5:Y:S01]  /*41f0*/  LDC.64 R10, c[0x0][0xb18] ;  /* 0x0002c600ff0a7b82 */ /* 0x000f620000000a00 */
[----:B------:R-:W-:Y:S01]  /*4200*/  @!UP1 UIADD3 UR16, UPT, UPT, UR7, 0x200, URZ ;  /* 0x0000020007109890 */ /* 0x000fe2000fffe0ff */
[----:B------:R-:W-:Y:S01]  /*4210*/  @P3 SHF.R.U32.HI R28, RZ, 0x10, R25 ;  /* 0x00000010ff1c3819 */ /* 0x000fe20000011619 */
[----:B------:R-:W-:Y:S01]  /*4220*/  VOTEU.ALL UP1, P4 ;  /* 0x0000000000ff7886 */ /* 0x000fe20002020000 */
[----:B------:R-:W-:Y:S01]  /*4230*/  UMOV UR20, UR36 ;  /* 0x0000002400147c82 */ /* 0x000fe20008000000 */
[----:B------:R-:W-:Y:S03]  /*4240*/  VIADD R30, R30, 0x1 ;  /* 0x000000011e1e7836 */ /* 0x000fe60000000000 */
[----:B--2---:R-:W2:Y:S01]  /*4250*/  @!P1 LDC R0, c[0x0][0xb20] ;  /* 0x0002c800ff009b82 */ /* 0x004ea20000000800 */
[----:B------:R-:W-:Y:S01]  /*4260*/  IMAD.U32 R21, RZ, RZ, UR8 ;  /* 0x00000008ff157e24 */ /* 0x000fe2000f8e00ff */
[----:B------:R-:W-:Y:S06]  /*4270*/  UPRMT UR8, UR37, 0x654, UR17 ;  /* 0x0000065425087896 */ /* 0x000fec0008000011 */
[----:B-1----:R-:W1:Y:S01]  /*4280*/  @!P1 LDC R3, c[0x0][0xb0c] ;  /* 0x0002c300ff039b82 */ /* 0x002e620000000800 */
[----:B------:R-:W-:Y:S01]  /*4290*/  IMAD.U32 R20, RZ, RZ, UR9 ;  /* 0x00000009ff147e24 */ /* 0x000fe2000f8e00ff */
[----:B------:R-:W-:Y:S04]  /*42a0*/  @!P4 R2UR UR15, R21 ;  /* 0x00000000150fc2ca */ /* 0x000fe800000e0000 */
[----:B------:R-:W-:Y:S01]  /*42b0*/  @!P4 R2UR UR14, R20 ;  /* 0x00000000140ec2ca */ /* 0x000fe200000e0000 */
[----:B------:R-:W-:Y:S11]  /*42c0*/  @!P4 IMAD.MOV.U32 R20, RZ, RZ, 0x1000 ;  /* 0x00001000ff14c424 */ /* 0x000ff600078e00ff */
[----:B------:R-:W-:Y:S01]  /*42d0*/  @!UPT UIADD3 URZ, UPT, UPT, URZ, URZ, URZ ;  /* 0x000000fffffff290 */ /* 0x000fe2000fffe0ff */
[----:B------:R1:W-:Y:S01]  /*42e0*/  @!UP1 UTMALDG.3D [UR16], [UR14], desc[UR10] ;  /* 0x00000a100e0095b4 */ /* 0x0003e20008011000 */
[----:B------:R1:W-:Y:S02]  /*42f0*/  @!P4 SYNCS.ARRIVE.TRANS64.RED.A0TR RZ, [UR7+0x50], R20 ;  /* 0x00005014ffffc9a7 */ /* 0x0003e40008300407 */
[----:B-1----:R-:W-:Y:S01]  /*4300*/  @!P1 ISETP.NE.AND P2, PT, R3, 0x1, PT ;  /* 0x000000010300980c */ /* 0x002fe20003f45270 */
[C---:B---3--:R-:W-:Y:S01]  /*4310*/  @!P1 IMAD.HI.U32 R14, R13.reuse, R14, RZ ;  /* 0x0000000e0d0e9227 */ /* 0x048fe200078e00ff */
[----:B-----5:R-:W-:Y:S03]  /*4320*/  @!P1 ISETP.NE.AND P0, PT, R10, 0x1, PT ;  /* 0x000000010a00980c */ /* 0x020fe60003f05270 */
[C---:B------:R-:W-:Y:S01]  /*4330*/  @!P1 IMAD.HI.U32 R11, R8.reuse, R11, RZ ;  /* 0x0000000b080b9227 */ /* 0x040fe200078e00ff */
[----:B------:R-:W-:Y:S04]  /*4340*/  @!P1 SHF.R.U32.HI R14, RZ, R15, R14 ;  /* 0x0000000fff0e9219 */ /* 0x000fe8000001160e */
[----:B--2---:R-:W-:Y:S01]  /*4350*/  @!P1 SHF.R.U32.HI R9, RZ, R0, R11 ;  /* 0x00000000ff099219 */ /* 0x004fe2000001160b */
[----:B------:R-:W-:Y:S01]  /*4360*/  SYNCS.ARRIVE.TRANS64.RED.A1T0 RZ, [UR8], RZ ;  /* 0x000000ffffff79a7 */ /* 0x000fe20008100408 */
[----:B------:R-:W-:Y:S02]  /*4370*/  @!P1 SEL R14, R13, R14, !P2 ;  /* 0x0000000e0d0e9207 */ /* 0x000fe40005000000 */
[----:B------:R-:W-:Y:S01]  /*4380*/  @!P1 SEL R9, R8, R9, !P0 ;  /* 0x0000000908099207 */ /* 0x000fe20004000000 */
[----:B------:R-:W1:Y:S04]  /*4390*/  SYNCS.PHASECHK.TRANS64.TRYWAIT P5, [UR7+0x68], R12 ;  /* 0x0000680cff0075a7 */ /* 0x000e6800080a1107 */
[----:B------:R-:W-:Y:S02]  /*43a0*/  @!P1 IMAD.IADD R0, R9, 0x1, -R14 ;  /* 0x0000000109009824 */ /* 0x000fe400078e0a0e */
[----:B------:R-:W-:Y:S02]  /*43b0*/  @!P1 IMAD.IADD R9, R14, 0x1, -R9 ;  /* 0x000000010e099824 */ /* 0x000fe400078e0a09 */
[----:B------:R-:W-:Y:S02]  /*43c0*/  @!P1 IMAD R13, R0, R3, R13 ;  /* 0x00000003000d9224 */ /* 0x000fe400078e020d */
[----:B------:R-:W-:Y:S01]  /*43d0*/  @!P1 IMAD R8, R9, R10, R8 ;  /* 0x0000000a09089224 */ /* 0x000fe200078e0208 */
[----:B-1----:R-:W-:Y:S06]  /*43e0*/  @!P5 BRA `(.L_x_76) ;  /* 0x000000340058d947 */ /* 0x002fec0003800000 */
.L_x_140:
[----:B-1----:R-:W-:Y:S01]  /*43f0*/  @!P4 IADD3 R3, P0, PT, R32, 0x580, RZ ;  /* 0x000005802003c810 */ /* 0x002fe20007f1e0ff */
[----:B------:R-:W-:Y:S01]  /*4400*/  VOTEU.ALL UP1, P4 ;  /* 0x0000000000ff7886 */ /* 0x000fe20002020000 */
[----:B------:R-:W-:Y:S01]  /*4410*/  UMOV UR20, 0x0 ;  /* 0x0000000000147882 */ /* 0x000fe20000000000 */
[----:B------:R-:W-:Y:S01]  /*4420*/  UMOV UR21, 0x10000000 ;  /* 0x1000000000157882 */ /* 0x000fe20000000000 */
[----:B------:R-:W-:Y:S01]  /*4430*/  @!P4 R2UR UR9, R3 ;  /* 0x000000000309c2ca */ /* 0x000fe200000e0000 */
[----:B------:R-:W-:Y:S01]  /*4440*/  @!P4 IMAD.X R0, RZ, RZ, R33, P0 ;  /* 0x000000ffff00c224 */ /* 0x000fe200000e0621 */
[----:B------:R-:W-:Y:S01]  /*4450*/  @!UP1 UIADD3 UR10, UPT, UPT, UR18, 0x40, URZ ;  /* 0x00000040120a9890 */ /* 0x000fe2000fffe0ff */
[----:B------:R-:W-:Y:S01]  /*4460*/  ISETP.NE.AND P0, PT, R30, 0x2, PT ;  /* 0x000000021e00780c */ /* 0x000fe20003f05270 */
[----:B------:R-:W-:Y:S01]  /*4470*/  UMOV UR11, UR19 ;  /* 0x00000013000b7c82 */ /* 0x000fe20008000000 */
[----:B------:R-:W-:Y:S01]  /*4480*/  UMOV UR12, UR36 ;  /* 0x00000024000c7c82 */ /* 0x000fe20008000000 */
[----:B------:R-:W-:Y:S01]  /*4490*/  @!P4 R2UR UR8, R0 ;  /* 0x000000000008c2ca */ /* 0x000fe200000e0000 */
[----:B------:R-:W-:Y:S01]  /*44a0*/  IMAD.IADD R20, R8, 0x1, R94 ;  /* 0x0000000108147824 */ /* 0x000fe200078e025e */
[----:B------:R-:W-:Y:S01]  /*44b0*/  @P3 R2UR UR36, R28 ;  /* 0x000000001c2432ca */ /* 0x000fe200000e0000 */
[----:B------:R-:W-:Y:S01]  /*44c0*/  IMAD.IADD R21, R13, 0x1, R96 ;  /* 0x000000010d157824 */ /* 0x000fe200078e0260 */
[----:B------:R-:W-:Y:S02]  /*44d0*/  SEL R0, RZ, 0x1, P0 ;  /* 0x00000001ff007807 */ /* 0x000fe40000000000 */
[----:B------:R-:W-:Y:S01]  /*44e0*/  LOP3.LUT R31, R31, 0x1, RZ, 0x3c, !PT ;  /* 0x000000011f1f7812 */ /* 0x000fe200078e3cff */
[----:B------:R-:W-:Y:S01]  /*44f0*/  IMAD.U32 R10, RZ, RZ, UR9 ;  /* 0x00000009ff0a7e24 */ /* 0x000fe2000f8e00ff */
[----:B------:R-:W-:Y:S01]  /*4500*/  @!UP1 UIADD3 UR9, UPT, UPT, UR7, 0x58, URZ ;  /* 0x0000005807099890 */ /* 0x000fe2000fffe0ff */
[----:B------:R-:W-:Y:S02]  /*4510*/  LOP3.LUT R29, R29, R0, RZ, 0x3c, !PT ;  /* 0x000000001d1d7212 */ /* 0x000fe400078e3cff */
[----:B------:R-:W-:Y:S02]  /*4520*/  SEL R30, R30, RZ, P0 ;  /* 0x000000ff1e1e7207 */ /* 0x000fe40000000000 */
[----:B------:R-:W-:Y:S01]  /*4530*/  IMAD.U32 R11, RZ, RZ, UR8 ;  /* 0x00000008ff0b7e24 */ /* 0x000fe2000f8e00ff */
[----:B------:R-:W-:Y:S01]  /*4540*/  @!P4 R2UR UR14, R10 ;  /* 0x000000000a0ec2ca */ /* 0x000fe200000e0000 */
[----:B------:R-:W-:Y:S01]  /*4550*/  @!UP1 UIADD3 UR8, UPT, UPT, UR7, 0x1200, URZ ;  /* 0x0000120007089890 */ /* 0x000fe2000fffe0ff */
[----:B------:R-:W-:Y:S02]  /*4560*/  VOTEU.ALL UP1, P4 ;  /* 0x0000000000ff7886 */ /* 0x000fe40002020000 */
[----:B------:R-:W-:Y:S11]  /*4570*/  @!P4 R2UR UR15, R11 ;  /* 0x000000000b0fc2ca */ /* 0x000ff600000e0000 */
[----:B------:R-:W-:Y:S02]  /*4580*/  @!UPT UIADD3 URZ, UPT, UPT, URZ, URZ, URZ ;  /* 0x000000fffffff290 */ /* 0x000fe4000fffe0ff */
[----:B------:R2:W-:Y:S01]  /*4590*/  @!UP1 UTMALDG.3D [UR8], [UR14], desc[UR20] ;  /* 0x000014080e0095b4 */ /* 0x0005e20008011000 */
[----:B------:R2:W-:Y:S01]  /*45a0*/  @!P4 SYNCS.ARRIVE.TRANS64.RED.A0TR RZ, [UR7+0x58], R23 ;  /* 0x00005817ffffc9a7 */ /* 0x0005e20008300407 */
[----:B------:R-:W-:Y:S01]  /*45b0*/  UPLOP3.LUT UP1, UPT, UPT, UPT, UPT, 0x80, 0x8 ;  /* 0x000000000008789c */ /* 0x000fe20003f2f070 */
[----:B------:R-:W-:Y:S01]  /*45c0*/  SYNCS.ARRIVE.TRANS64.RED.A1T0 RZ, [UR13], RZ ;  /* 0x000000ffffff79a7 */ /* 0x000fe2000810040d */
[----:B------:R-:W-:Y:S09]  /*45d0*/  @P3 BRA `(.L_x_77) ;  /* 0xfffffff400503947 */ /* 0x000ff2000383ffff */
[----:B------:R-:W-:-:S04]  /*45e0*/  SHF.L.U32 R3, R31, 0x1f, RZ ;  /* 0x0000001f1f037819 */ /* 0x000fc800000006ff */
[----:B------:R-:W1:Y:S02]  /*45f0*/  SYNCS.PHASECHK.TRANS64.TRYWAIT P0, [UR7+0x60], R3 ;  /* 0x00006003ff0075a7 */ /* 0x000e640008001107 */
[----:B-1----:R-:W-:Y:S05]  /*4600*/  @!P0 BRA `(.L_x_78) ;  /* 0x0000003000e88947 */ /* 0x002fea0003800000 */
.L_x_142:
[----:B-1----:R-:W-:-:S07]  /*4610*/  MOV R0, UR7 ;  /* 0x0000000700007c02 */ /* 0x002fce0008000f00 */
.L_x_79:
[----:B-1----:R-:W-:-:S04]  /*4620*/  SHF.L.U32 R3, R31, 0x1f, RZ ;  /* 0x0000001f1f037819 */ /* 0x002fc800000006ff */
[----:B------:R1:W3:Y:S03]  /*4630*/  SYNCS.PHASECHK.TRANS64.TRYWAIT P0, [R0+URZ+0x68], R3 ;  /* 0x00006803000075a7 */ /* 0x0002e600080011ff */
[----:B---3--:R-:W-:Y:S05]  /*4640*/  @!P0 NANOSLEEP.SYNCS 0x989680 ;  /* 0x009896800000895d */ /* 0x008fea0003900000 */
[----:B------:R-:W3:Y:S02]  /*4650*/  @!P0 SYNCS.PHASECHK.TRANS64 P0, [R0+URZ+0x68], R3 ;  /* 0x00006803000085a7 */ /* 0x000ee400080010ff */
[----:B--23--:R-:W-:Y:S05]  /*4660*/  @P0 EXIT ;  /* 0x000000000000094d */ /* 0x00cfea0003800000 */
[----:B------:R-:W-:Y:S05]  /*4670*/  BRA `(.L_x_79) ;  /* 0xfffffffc00e87947 */ /* 0x000fea000383ffff */
.L_x_68:
[----:B------:R-:W-:-:S06]  /*4680*/  UISETP.GE.AND UP1, UPT, UR8, 0x4, UPT ;  /* 0x000000040800788c */ /* 0x000fcc000bf26270 */
[----:B------:R-:W-:-:S13]  /*4690*/  PLOP3.LUT P0, PT, PT, PT, UP1, 0x80, 0x8 ;  /* 0x000000000008781c */ /* 0x000fda0003f0f018 */
[----:B------:R-:W-:Y:S05]  /*46a0*/  @!P0 EXIT ;  /* 0x000000000000894d */ /* 0x000fea0003800000 */
[----:B------:R-:W-:Y:S01]  /*46b0*/  BAR.SYNC.DEFER_BLOCKING 0x6, 0xa0 ;  /* 0x0182800000007b1d */ /* 0x000fe20000010000 */
[C---:B------:R-:W-:Y:S01]  /*46c0*/  IMAD.SHL.U32 R7, R108.reuse, 0x40, RZ ;  /* 0x000000406c077824 */ /* 0x040fe200078e00ff */
[C---:B------:R-:W-:Y:S01]  /*46d0*/  LOP3.LUT R110, R108.reuse, 0x60, RZ, 0xc0, !PT ;  /* 0x000000606c6e7812 */ /* 0x040fe200078ec0ff */
[C---:B------:R-:W-:Y:S01]  /*46e0*/  IMAD.SHL.U32 R100, R108.reuse, 0x20, RZ ;  /* 0x000000206c647824 */ /* 0x040fe200078e00ff */
[----:B------:R-:W-:Y:S01]  /*46f0*/  CS2R R106, SRZ ;  /* 0x00000000006a7805 */ /* 0x000fe2000001ff00 */
[C---:B------:R-:W-:Y:S01]  /*4700*/  IMAD.SHL.U32 R0, R108.reuse, 0x2, RZ ;  /* 0x000000026c007824 */ /* 0x040fe200078e00ff */
[----:B------:R-:W-:Y:S02]  /*4710*/  UMOV UR49, 0x400 ;  /* 0x0000040000317882 */ /* 0x000fe40000000000 */
[----:B------:R-:W1:Y:S01]  /*4720*/  LDC R99, c[0x0][0x370] ;  /* 0x0000dc00ff637b82 */ /* 0x000e620000000800 */
[----:B------:R-:W-:Y:S01]  /*4730*/  ULEA UR49, UR37, UR49, 0x18 ;  /* 0x0000003125317291 */ /* 0x000fe2000f8ec0ff */
[----:B------:R-:W-:Y:S01]  /*4740*/  LOP3.LUT R5, R7, 0x180, RZ, 0xc0, !PT ;  /* 0x0000018007057812 */ /* 0x000fe200078ec0ff */
[----:B------:R-:W-:Y:S01]  /*4750*/  IMAD.U32 R46, R108, 0x10000, RZ ;  /* 0x000100006c2e7824 */ /* 0x000fe200078e00ff */
[----:B------:R-:W-:Y:S01]  /*4760*/  LOP3.LUT R100, R100, 0xc00, RZ, 0xc0, !PT ;  /* 0x00000c0064647812 */ /* 0x000fe200078ec0ff */
[----:B------:R-:W-:Y:S01]  /*4770*/  UIADD3 UR4, UPT, UPT, UR49, 0x2200, URZ ;  /* 0x0000220031047890 */ /* 0x000fe2000fffe0ff */
[----:B------:R-:W-:Y:S01]  /*4780*/  LOP3.LUT R0, R5, 0x20, R0, 0xf8, !PT ;  /* 0x0000002005007812 */ /* 0x000fe200078ef800 */
[----:B------:R-:W-:Y:S01]  /*4790*/  IMAD.SHL.U32 R5, R108, 0x8, RZ ;  /* 0x000000086c057824 */ /* 0x000fe200078e00ff */
[----:B------:R-:W2:Y:S01]  /*47a0*/  LDC R42, c[0x0][0xb0c] ;  /* 0x0002c300ff2a7b82 */ /* 0x000ea20000000800 */
[----:B------:R-:W-:Y:S01]  /*47b0*/  LOP3.LUT R100, R100, 0x40, R7, 0xf8, !PT ;  /* 0x0000004064647812 */ /* 0x000fe200078ef807 */
[----:B------:R-:W-:Y:S01]  /*47c0*/  IMAD.MOV.U32 R44, RZ, RZ, RZ ;  /* 0x000000ffff2c7224 */ /* 0x000fe200078e00ff */
[----:B------:R-:W-:Y:S01]  /*47d0*/  LOP3.LUT R46, R46, 0x600000, RZ, 0xc0, !PT ;  /* 0x006000002e2e7812 */ /* 0x000fe200078ec0ff */
[----:B------:R-:W-:Y:S01]  /*47e0*/  IMAD.MOV.U32 R112, RZ, RZ, RZ ;  /* 0x000000ffff707224 */ /* 0x000fe200078e00ff */
[----:B------:R-:W-:-:S02]  /*47f0*/  LOP3.LUT R108, R108, 0x2, RZ, 0xc0, !PT ;  /* 0x000000026c6c7812 */ /* 0x000fc400078ec0ff */
[----:B------:R-:W-:Y:S02]  /*4800*/  CS2R R104, SRZ ;  /* 0x0000000000687805 */ /* 0x000fe4000001ff00 */
[----:B------:R-:W-:Y:S01]  /*4810*/  LOP3.LUT R5, R0, 0x30, R5, 0x78, !PT ;  /* 0x0000003000057812 */ /* 0x000fe200078e7805 */
[----:B------:R-:W4:Y:S01]  /*4820*/  LDC R97, c[0x0][0xb20] ;  /* 0x0002c800ff617b82 */ /* 0x000f220000000800 */
[----:B------:R-:W3:Y:S01]  /*4830*/  LDS R3, [UR49+0x130] ;  /* 0x00013031ff037984 */ /* 0x000ee20008000800 */
[----:B------:R-:W-:Y:S01]  /*4840*/  LOP3.LUT R100, R100, 0x200, R7, 0xf8, !PT ;  /* 0x0000020064647812 */ /* 0x000fe200078ef807 */
[----:B------:R-:W-:Y:S01]  /*4850*/  IMAD.MOV R102, RZ, RZ, -R108 ;  /* 0x000000ffff667224 */ /* 0x000fe200078e0a6c */
[----:B------:R-:W1:Y:S01]  /*4860*/  LDCU.64 UR52, c[0x0][0x348] ;  /* 0x00006900ff3477ac */ /* 0x000e620008000a00 */
[----:B------:R-:W-:Y:S01]  /*4870*/  IMAD.U32 R109, RZ, RZ, UR4 ;  /* 0x00000004ff6d7e24 */ /* 0x000fe2000f8e00ff */
[----:B------:R-:W-:Y:S02]  /*4880*/  LOP3.LUT R100, R100, R5, RZ, 0xfc, !PT ;  /* 0x0000000564647212 */ /* 0x000fe400078efcff */
[----:B------:R-:W1:Y:S01]  /*4890*/  LDC R41, c[0x0][0xb30] ;  /* 0x0002cc00ff297b82 */ /* 0x000e620000000800 */
[----:B------:R-:W1:Y:S01]  /*48a0*/  LDCU.64 UR38, c[0x0][0x888] ;  /* 0x00011100ff2677ac */ /* 0x000e620008000a00 */
[----:B------:R-:W1:Y:S06]  /*48b0*/  LDCU.64 UR44, c[0x0][0x890] ;  /* 0x00011200ff2c77ac */ /* 0x000e6c0008000a00 */
[----:B------:R-:W1:Y:S01]  /*48c0*/  LDC.64 R92, c[0x0][0xb10] ;  /* 0x0002c400ff5c7b82 */ /* 0x000e620000000a00 */
[----:B------:R-:W-:-:S07]  /*48d0*/  UIADD3 UR48, UPT, UPT, UR49, 0x200, URZ ;  /* 0x0000020031307890 */ /* 0x000fce000fffe0ff */
[----:B------:R-:W1:Y:S08]  /*48e0*/  LDC.64 R38, c[0x0][0xb18] ;  /* 0x0002c600ff267b82 */ /* 0x000e700000000a00 */
[----:B------:R-:W1:Y:S08]  /*48f0*/  LDC.64 R36, c[0x0][0xb28] ;  /* 0x0002ca00ff247b82 */ /* 0x000e700000000a00 */
[----:B------:R-:W1:Y:S01]  /*4900*/  LDC.64 R90, c[0x0][0x8b0] ;  /* 0x00022c00ff5a7b82 */ /* 0x000e620000000a00 */
[----:B---3--:R-:W-:-:S07]  /*4910*/  IMAD.IADD R46, R3, 0x1, R46 ;  /* 0x00000001032e7824 */ /* 0x008fce00078e022e */
[----:B------:R-:W3:Y:S08]  /*4920*/  LDC.64 R88, c[0x0][0x8a8] ;  /* 0x00022a00ff587b82 */ /* 0x000ef00000000a00 */
[----:B--2-4-:R-:W1:Y:S02]  /*4930*/  LDC R98, c[0x0][0x374] ;  /* 0x0000dd00ff627b82 */ /* 0x014e640000000800 */
.L_x_105:
[----:B------:R-:W-:Y:S02]  /*4940*/  LEA R0, R112, UR49, 0x3 ;  /* 0x0000003170007c11 */ /* 0x000fe4000f8e18ff */
[----:B------:R-:W-:Y:S02]  /*4950*/  SHF.L.U32 R3, R106, 0x1f, RZ ;  /* 0x0000001f6a037819 */ /* 0x000fe400000006ff */
[----:B------:R-:W-:Y:S02]  /*4960*/  LEA R16, R112, UR49, 0x4 ;  /* 0x0000003170107c11 */ /* 0x000fe4000f8e20ff */
[----:B------:R-:W2:Y:S02]  /*4970*/  SYNCS.PHASECHK.TRANS64.TRYWAIT P0, [R0+URZ+0x80], R3 ;  /* 0x00008003000075a7 */ /* 0x000ea400080011ff */
[----:B-12---:R-:W-:Y:S05]  /*4980*/  @!P0 BRA `(.L_x_80) ;  /* 0x0000003000208947 */ /* 0x006fea0003800000 */
.L_x_143:
[----:B------:R-:W4:Y:S01]  /*4990*/  LDC.64 R12, c[0x0][0xb10] ;  /* 0x0002c400ff0c7b82 */ /* 0x000f220000000a00 */
[----:B------:R-:W3:Y:S01]  /*49a0*/  LDS.128 R16, [R16+0x110] ;  /* 0x0001100010107984 */ /* 0x000ee20000000c00 */
[----:B-1----:R-:W-:Y:S01]  /*49b0*/  ISETP.NE.AND P1, PT, R41, 0x1, PT ;  /* 0x000000012900780c */ /* 0x002fe20003f25270 */
[----:B--2---:R-:W-:Y:S01]  /*49c0*/  VIADD R0, R0, 0x90 ;  /* 0x0000009000007836 */ /* 0x004fe20000000000 */
[----:B------:R-:W-:Y:S04]  /*49d0*/  ISETP.GE.AND P0, PT, R40, 0x1, PT ;  /* 0x000000012800780c */ /* 0x000fe80003f06270 */
[----:B------:R-:W1:Y:S01]  /*49e0*/  LDC.64 R10, c[0x0][0xb18] ;  /* 0x0002c600ff0a7b82 */ /* 0x000e620000000a00 */
[----:B------:R-:W-:Y:S01]  /*49f0*/  PRMT R0, RZ, 0x654, R0 ;  /* 0x00000654ff007816 */ /* 0x000fe20000000000 */
[----:B------:R-:W-:Y:S01]  /*4a00*/  @!PT LDS RZ, [RZ] ;  /* 0x00000000fffff984 */ /* 0x000fe20000000800 */
[----:B------:R-:W-:Y:S01]  /*4a10*/  @!PT LDS RZ, [RZ] ;  /* 0x00000000fffff984 */ /* 0x000fe20000000800 */
[----:B------:R-:W-:Y:S01]  /*4a20*/  @!PT LDS RZ, [RZ] ;  /* 0x00000000fffff984 */ /* 0x000fe20000000800 */
[----:B------:R-:W-:Y:S01]  /*4a30*/  @!PT LDS RZ, [RZ] ;  /* 0x00000000fffff984 */ /* 0x000fe20000000800 */
[----:B------:R2:W-:Y:S06]  /*4a40*/  MEMBAR.ALL.CTA ;  /* 0x0000000000007992 */ /* 0x0005ec0000008000 */
[----:B--2---:R-:W2:Y:S01]  /*4a50*/  FENCE.VIEW.ASYNC.S ;  /* 0x00000000000073c6 */ /* 0x004ea20000000000 */
[----:B------:R-:W1:Y:S08]  /*4a60*/  @!P1 LDC R14, c[0x0][0xb20] ;  /* 0x0002c800ff0e9b82 */ /* 0x000e700000000800 */
[----:B------:R-:W1:Y:S01]  /*4a70*/  @!P1 LDC R9, c[0x0][0xb0c] ;  /* 0x0002c300ff099b82 */ /* 0x000e620000000800 */
[----:B--2---:R2:W-:Y:S01]  /*4a80*/  SYNCS.ARRIVE.TRANS64.RED.A1T0 RZ, [R0+URZ], RZ ;  /* 0x000000ff00ff79a7 */ /* 0x0045e200081004ff */
[----:B---3--:R-:W-:Y:S04]  /*4a90*/  LOP3.LUT P4, RZ, R18, 0x1, RZ, 0xc0, !PT ;  /* 0x0000000112ff7812 */ /* 0x008fe8000788c0ff */
[----:B------:R-:W-:Y:S09]  /*4aa0*/  P2R R111, PR, RZ, 0x10 ;  /* 0x00000010ff6f7803 */ /* 0x000ff20000000000 */
[----:B------:R-:W-:Y:S02]  /*4ab0*/  @P4 MOV R45, R16 ;  /* 0x00000010002d4202 */ /* 0x000fe40000000f00 */
[----:B------:R-:W-:Y:S01]  /*4ac0*/  @P4 LOP3.LUT R43, R17, 0xffff, RZ, 0xc0, !PT ;  /* 0x0000ffff112b4812 */ /* 0x000fe200078ec0ff */
[----:B--2-4-:R-:W-:Y:S06]  /*4ad0*/  @!P0 BRA `(.L_x_81) ;  /* 0x0000000000a48947 */ /* 0x014fec0003800000 */
[----:B------:R-:W-:Y:S01]  /*4ae0*/  IMAD.HI.U32 R24, R98, R39, RZ ;  /* 0x0000002762187227 */ /* 0x000fe200078e00ff */
[----:B------:R-:W-:Y:S02]  /*4af0*/  ISETP.NE.AND P0, PT, R38, 0x1, PT ;  /* 0x000000012600780c */ /* 0x000fe40003f05270 */
[----:B------:R-:W-:Y:S01]  /*4b00*/  ISETP.NE.AND P2, PT, R40, 0x1, PT ;  /* 0x000000012800780c */ /* 0x000fe20003f45270 */
[-C--:B------:R-:W-:Y:S01]  /*4b10*/  IMAD.HI.U32 R22, R99, R92.reuse, RZ ;  /* 0x0000005c63167227 */ /* 0x080fe200078e00ff */
[----:B------:R-:W-:Y:S02]  /*4b20*/  SHF.R.U32.HI R23, RZ, R97, R24 ;  /* 0x00000061ff177219 */ /* 0x000fe40000011618 */
[----:B------:R-:W-:Y:S01]  /*4b30*/  ISETP.NE.AND P3, PT, R42, 0x1, PT ;  /* 0x000000012a00780c */ /* 0x000fe20003f65270 */
[----:B------:R-:W-:Y:S01]  /*4b40*/  IMAD.HI.U32 R28, R43, R39, RZ ;  /* 0x000000272b1c7227 */ /* 0x000fe200078e00ff */
[----:B------:R-:W-:Y:S02]  /*4b50*/  SHF.R.U32.HI R22, RZ, R93, R22 ;  /* 0x0000005dff167219 */ /* 0x000fe40000011616 */
[----:B------:R-:W-:Y:S01]  /*4b60*/  SEL R3, R98, R23, !P0 ;  /* 0x0000001762037207 */ /* 0x000fe20004000000 */
[----:B------:R-:W-:Y:S01]  /*4b70*/  IMAD.HI.U32 R26, R45, R92, RZ ;  /* 0x0000005c2d1a7227 */ /* 0x000fe200078e00ff */
[----:B------:R-:W-:Y:S03]  /*4b80*/  SEL R7, R99, R22, !P3 ;  /* 0x0000001663077207 */ /* 0x000fe60005800000 */
[-C--:B------:R-:W-:Y:S01]  /*4b90*/  IMAD.HI.U32 R22, R3, R36.reuse, RZ ;  /* 0x0000002403167227 */ /* 0x080fe200078e00ff */
[----:B------:R-:W-:Y:S03]  /*4ba0*/  SHF.R.U32.HI R26, RZ, R93, R26 ;  /* 0x0000005dff1a7219 */ /* 0x000fe6000001161a */
[----:B------:R-:W-:Y:S01]  /*4bb0*/  IMAD.HI.U32 R24, R7, R36, RZ ;  /* 0x0000002407187227 */ /* 0x000fe200078e00ff */
[----:B------:R-:W-:Y:S02]  /*4bc0*/  @P2 SHF.R.U32.HI R3, RZ, R37, R22 ;  /* 0x00000025ff032219 */ /* 0x000fe40000011616 */
[----:B------:R-:W-:Y:S02]  /*4bd0*/  SHF.R.U32.HI R22, RZ, R97, R28 ;  /* 0x00000061ff167219 */ /* 0x000fe4000001161c */
[----:B------:R-:W-:Y:S01]  /*4be0*/  @P2 SHF.R.U32.HI R7, RZ, R37, R24 ;  /* 0x00000025ff072219 */ /* 0x000fe20000011618 */
[C---:B------:R-:W-:Y:S01]  /*4bf0*/  IMAD R2, R40.reuse, R3, RZ ;  /* 0x0000000328027224 */ /* 0x040fe200078e02ff */
[----:B------:R-:W-:Y:S02]  /*4c00*/  SEL R5, R43, R22, !P0 ;  /* 0x000000162b057207 */ /* 0x000fe40004000000 */
[----:B------:R-:W-:Y:S01]  /*4c10*/  SEL R3, R45, R26, !P3 ;  /* 0x0000001a2d037207 */ /* 0x000fe20005800000 */
[----:B------:R-:W-:Y:S01]  /*4c20*/  IMAD R4, R40, R7, RZ ;  /* 0x0000000728047224 */ /* 0x000fe200078e02ff */
[C---:B------:R-:W-:Y:S01]  /*4c30*/  ISETP.GE.AND P0, PT, R5.reuse, R2, PT ;  /* 0x000000020500720c */ /* 0x040fe20003f06270 */
[----:B------:R-:W-:Y:S03]  /*4c40*/  IMAD.HI.U32 R6, R5, R36, RZ ;  /* 0x0000002405067227 */ /* 0x000fe600078e00ff */
[----:B------:R-:W-:Y:S01]  /*4c50*/  ISETP.GE.OR P0, PT, R3, R4, P0 ;  /* 0x000000040300720c */ /* 0x000fe20000706670 */
[----:B------:R-:W-:Y:S01]  /*4c60*/  IMAD.MOV R4, RZ, RZ, -R3 ;  /* 0x000000ffff047224 */ /* 0x000fe200078e0a03 */
[-C--:B------:R-:W-:Y:S03]  /*4c70*/  SHF.R.U32.HI R6, RZ, R37.reuse, R6 ;  /* 0x00000025ff067219 */ /* 0x080fe60000011606 */
[----:B------:R-:W-:Y:S01]  /*4c80*/  IMAD R45, R42, R4, R45 ;  /* 0x000000042a2d7224 */ /* 0x000fe200078e022d */
[----:B------:R-:W-:Y:S05]  /*4c90*/  SEL R15, R5, R6, !P2 ;  /* 0x00000006050f7207 */ /* 0x000fea0005000000 */
[----:B------:R-:W-:Y:S02]  /*4ca0*/  IMAD.MOV R6, RZ, RZ, -R15 ;  /* 0x000000ffff067224 */ /* 0x000fe400078e0a0f */
[C---:B------:R-:W-:Y:S04]  /*4cb0*/  @!P0 IMAD.HI.U32 R2, R3.reuse, R36, RZ ;  /* 0x0000002403028227 */ /* 0x040fe800078e00ff */
[----:B------:R-:W-:Y:S01]  /*4cc0*/  IMAD R6, R40, R6, R5 ;  /* 0x0000000628067224 */ /* 0x000fe200078e0205 */
[----:B------:R-:W-:Y:S04]  /*4cd0*/  @!P0 SHF.R.U32.HI R2, RZ, R37, R2 ;  /* 0x00000025ff028219 */ /* 0x000fe80000011602 */
[----:B------:R-:W-:Y:S02]  /*4ce0*/  @!P0 SEL R0, R3, R2, !P2 ;  /* 0x0000000203008207 */ /* 0x000fe40005000000 */
[----:B------:R-:W-:Y:S02]  /*4cf0*/  IADD3 R2, PT, PT, -R5, RZ, RZ ;  /* 0x000000ff05027210 */ /* 0x000fe40007ffe1ff */
[----:B------:R-:W-:Y:S01]  /*4d00*/  @!P0 IADD3 R8, PT, PT, R15, -R0, RZ ;  /* 0x800000000f088210 */ /* 0x000fe20007ffe0ff */
[----:B------:R-:W-:Y:S02]  /*4d10*/  @!P0 IMAD R0, R7, R6, R0 ;  /* 0x0000000607008224 */ /* 0x000fe400078e0200 */
[----:B------:R-:W-:Y:S02]  /*4d20*/  IMAD R43, R38, R2, R43 ;  /* 0x00000002262b7224 */ /* 0x000fe400078e022b */
[----:B------:R-:W-:Y:S02]  /*4d30*/  @!P0 IMAD R5, R8, R40, R3 ;  /* 0x0000002808058224 */ /* 0x000fe400078e0203 */
[----:B------:R-:W-:Y:S04]  /*4d40*/  @!P0 IMAD.MOV.U32 R3, RZ, RZ, R0 ;  /* 0x000000ffff038224 */ /* 0x000fe800078e0000 */
[----:B------:R-:W-:Y:S02]  /*4d50*/  IMAD R45, R3, R42, R45 ;  /* 0x0000002a032d7224 */ /* 0x000fe400078e022d */
[----:B------:R-:W-:Y:S07]  /*4d60*/  IMAD R43, R5, R38, R43 ;  /* 0x00000026052b7224 */ /* 0x000fee00078e022b */
.L_x_81:
[----:B-1----:R-:W-:Y:S01]  /*4d70*/  @!P1 ISETP.NE.AND P0, PT, R10, 0x1, PT ;  /* 0x000000010a00980c */ /* 0x002fe20003f05270 */
[----:B------:R-:W-:Y:S01]  /*4d80*/  @!P1 IMAD.HI.U32 R0, R45, R12, RZ ;  /* 0x0000000c2d009227 */ /* 0x000fe200078e00ff */
[----:B------:R-:W-:Y:S01]  /*4d90*/  @!P1 ISETP.NE.AND P2, PT, R9, 0x1, PT ;  /* 0x000000010900980c */ /* 0x000fe20003f45270 */
[----:B------:R-:W-:Y:S01]  /*4da0*/  ULOP3.LUT UP0, URZ, UR48, 0x1b0, URZ, 0xc0, !UPT ;  /* 0x000001b030ff7892 */ /* 0x000fe2000f80c0ff */
[----:B------:R-:W-:Y:S01]  /*4db0*/  R2UR UR42, R21 ;  /* 0x00000000152a72ca */ /* 0x000fe200000e0000 */
[----:B------:R-:W-:Y:S01]  /*4dc0*/  @!P1 IMAD.HI.U32 R3, R43, R11, RZ ;  /* 0x0000000b2b039227 */ /* 0x000fe200078e00ff */
[----:B------:R-:W-:Y:S02]  /*4dd0*/  @!P1 SHF.R.U32.HI R0, RZ, R13, R0 ;  /* 0x0000000dff009219 */ /* 0x000fe40000011600 */
[----:B------:R-:W-:Y:S01]  /*4de0*/  R2UR UR41, R20 ;  /* 0x00000000142972ca */ /* 0x000fe200000e0000 */
[----:B------:R-:W-:Y:S01]  /*4df0*/  VIADD R112, R112, 0x1 ;  /* 0x0000000170707836 */ /* 0x000fe20000000000 */
[----:B------:R-:W-:Y:S02]  /*4e00*/  @!P1 SHF.R.U32.HI R2, RZ, R14, R3 ;  /* 0x0000000eff029219 */ /* 0x000fe40000011603 */
[----:B------:R-:W-:Y:S02]  /*4e10*/  @!P1 SEL R3, R45, R0, !P2 ;  /* 0x000000002d039207 */ /* 0x000fe40005000000 */
[----:B------:R-:W-:Y:S02]  /*4e20*/  @!P1 SEL R2, R43, R2, !P0 ;  /* 0x000000022b029207 */ /* 0x000fe40004000000 */
[----:B------:R-:W-:Y:S01]  /*4e30*/  @P4 SHF.R.U32.HI R103, RZ, 0x10, R17 ;  /* 0x00000010ff674819 */ /* 0x000fe20000011611 */
[----:B------:R-:W-:Y:S02]  /*4e40*/  USHF.L.U32 UR42, UR42, 0x6, URZ ;  /* 0x000000062a2a7899 */ /* 0x000fe400080006ff */
[----:B------:R-:W-:Y:S02]  /*4e50*/  @!P1 IMAD.IADD R0, R2, 0x1, -R3 ;  /* 0x0000000102009824 */ /* 0x000fe400078e0a03 */
[----:B------:R-:W-:Y:S01]  /*4e60*/  @!P1 IMAD.IADD R2, R3, 0x1, -R2 ;  /* 0x0000000103029824 */ /* 0x000fe200078e0a02 */
[----:B------:R-:W-:Y:S01]  /*4e70*/  USHF.L.U32 UR41, UR41, 0x7, URZ ;  /* 0x0000000729297899 */ /* 0x000fe200080006ff */
[----:B------:R-:W-:Y:S02]  /*4e80*/  @!P1 IMAD R45, R0, R9, R45 ;  /* 0x00000009002d9224 */ /* 0x000fe400078e022d */
[----:B------:R-:W-:Y:S01]  /*4e90*/  @!P1 IMAD R43, R2, R10, R43 ;  /* 0x0000000a022b9224 */ /* 0x000fe200078e022b */
[----:B------:R-:W-:Y:S08]  /*4ea0*/  BRA.U !UP0, `(.L_x_82) ;  /* 0x0000000108407547 */ /* 0x000ff0000b800000 */
[----:B------:R-:W1:Y:S01]  /*4eb0*/  LDCU.64 UR8, c[0x4][0x80] ;  /* 0x01001000ff0877ac */ /* 0x000e620008000a00 */
[----:B------:R-:W-:Y:S01]  /*4ec0*/  MOV R3, 0x0 ;  /* 0x0000000000037802 */ /* 0x000fe20000000f00 */
[----:B------:R-:W-:Y:S02]  /*4ed0*/  HFMA2 R12, -RZ, RZ, 0, 5.9604644775390625e-08 ;  /* 0x00000001ff0c7431 */ /* 0x000fe400000001ff */
[----:B------:R-:W-:Y:S02]  /*4ee0*/  IMAD.MOV.U32 R8, RZ, RZ, 0x70 ;  /* 0x00000070ff087424 */ /* 0x000fe400078e00ff */
[----:B------:R-:W-:Y:S01]  /*4ef0*/  IMAD.MOV.U32 R13, RZ, RZ, RZ ;  /* 0x000000ffff0d7224 */ /* 0x000fe200078e00ff */
[----:B------:R-:W2:Y:S01]  /*4f00*/  LDCU.64 UR6, c[0x4][0x88] ;  /* 0x01001100ff0677ac */ /* 0x000ea20008000a00 */
[----:B------:R-:W3:Y:S01]  /*4f10*/  LDC.64 R2, c[0x4][R3] ;  /* 0x0100000003027b82 */ /* 0x000ee20000000a00 */
[----:B------:R-:W4:Y:S01]  /*4f20*/  LDCU.64 UR4, c[0x4][0x8] ;  /* 0x01000100ff0477ac */ /* 0x000f220008000a00 */
[----:B-1----:R-:W-:Y:S01]  /*4f30*/  MOV R5, UR9 ;  /* 0x0000000900057c02 */ /* 0x002fe20008000f00 */
[----:B------:R-:W-:Y:S01]  /*4f40*/  IMAD.U32 R4, RZ, RZ, UR8 ;  /* 0x00000008ff047e24 */ /* 0x000fe2000f8e00ff */
[----:B--2---:R-:W-:Y:S01]  /*4f50*/  MOV R7, UR7 ;  /* 0x0000000700077c02 */ /* 0x004fe20008000f00 */
[----:B------:R-:W-:Y:S01]  /*4f60*/  IMAD.U32 R6, RZ, RZ, UR6 ;  /* 0x00000006ff067e24 */ /* 0x000fe2000f8e00ff */
[----:B----4-:R-:W-:Y:S01]  /*4f70*/  MOV R11, UR5 ;  /* 0x00000005000b7c02 */ /* 0x010fe20008000f00 */
[----:B------:R-:W-:Y:S02]  /*4f80*/  IMAD.U32 R10, RZ, RZ, UR4 ;  /* 0x00000004ff0a7e24 */ /* 0x000fe4000f8e00ff */
[----:B------:R-:W-:Y:S07]  /*4f90*/  LEPC R20, `(.L_x_82) ;  /* 0x000000001014794e */ /* 0x000fee0000000000 */
[----:B---3-5:R-:W-:Y:S05]  /*4fa0*/  CALL.ABS.NOINC R2 ;  /* 0x0000000002007343 */ /* 0x028fea0003c00000 */
.L_x_82:
[----:B------:R-:W-:Y:S01]  /*4fb0*/  LOP3.LUT P0, RZ, R109, 0x1b0, RZ, 0xc0, !PT ;  /* 0x000001b06dff7812 */ /* 0x000fe2000780c0ff */
[----:B------:R-:W-:Y:S11]  /*4fc0*/  BSSY.RECONVERGENT B6, `(.L_x_83) ;  /* 0x0000013000067945 */ /* 0x000ff60003800200 */
[----:B------:R-:W-:Y:S01]  /*4fd0*/  @!UPT UIADD3 URZ, UPT, UPT, URZ, URZ, URZ ;  /* 0x000000fffffff290 */ /* 0x000fe2000fffe0ff */
[----:B------:R-:W-:Y:S05]  /*4fe0*/  @!P0 BRA `(.L_x_84) ;  /* 0x0000000000408947 */ /* 0x000fea0003800000 */
        /* <DEDUP_REMOVED lines=16> */
.L_x_84:
[----:B------:R-:W-:Y:S05]  /*50f0*/  BSYNC.RECONVERGENT B6 ;  /* 0x0000000000067941 */ /* 0x000fea0003800200 */
.L_x_83:
[----:B------:R-:W-:Y:S01]  /*5100*/  ISETP.NE.U32.AND P4, PT, R90, RZ, PT ;  /* 0x000000ff5a00720c */ /* 0x000fe20003f85070 */
[----:B------:R-:W-:Y:S01]  /*5110*/  UISETP.NE.AND UP2, UPT, UR50, URZ, UPT ;  /* 0x000000ff3200728c */ /* 0x000fe2000bf45270 */
[----:B------:R-:W-:Y:S01]  /*5120*/  ISETP.NE.U32.AND P2, PT, RZ, UR38, PT ;  /* 0x00000026ff007c0c */ /* 0x000fe2000bf45070 */
[----:B------:R-:W-:Y:S01]  /*5130*/  UISETP.NE.U32.AND UP1, UPT, UR44, URZ, UPT ;  /* 0x000000ff2c00728c */ /* 0x000fe2000bf25070 */
[----:B------:R-:W-:Y:S01]  /*5140*/  ISETP.NE.AND.EX P4, PT, R91, RZ, PT, P4 ;  /* 0x000000ff5b00720c */ /* 0x000fe20003f85340 */
[----:B------:R-:W-:Y:S01]  /*5150*/  UPLOP3.LUT UP0, UPT, UPT, UPT, UPT, 0x40, 0x4 ;  /* 0x000000000004789c */ /* 0x000fe20003f0e870 */
[----:B------:R-:W-:Y:S01]  /*5160*/  ISETP.NE.AND.EX P2, PT, RZ, UR39, PT, P2 ;  /* 0x00000027ff007c0c */ /* 0x000fe2000bf45320 */
[----:B------:R-:W-:Y:S01]  /*5170*/  UISETP.NE.AND.EX UP1, UPT, UR45, URZ, UPT, UP1 ;  /* 0x000000ff2d00728c */ /* 0x000fe2000bf25310 */
[----:B------:R-:W-:Y:S04]  /*5180*/  PLOP3.LUT P1, PT, PT, PT, UP2, 0x80, 0x8 ;  /* 0x000000000008781c */ /* 0x000fe80003f2f028 */
[----:B------:R-:W-:Y:S06]  /*5190*/  @UP2 UPLOP3.LUT UP0, UPT, UPT, UPT, UP1, 0x80, 0x8 ;  /* 0x000000000008289c */ /* 0x000fec0003f0f010 */
[----:B------:R-:W-:Y:S01]  /*51a0*/  PLOP3.LUT P0, PT, PT, PT, UP0, 0x80, 0x8 ;  /* 0x000000000008781c */ /* 0x000fe20003f0f008 */
[----:B------:R-:W-:Y:S01]  /*51b0*/  @!UPT UIADD3 URZ, UPT, UPT, URZ, URZ, URZ ;  /* 0x000000fffffff290 */ /* 0x000fe2000fffe0ff */
[----:B------:R-:W-:Y:S11]  /*51c0*/  BRA.U !UP1, `(.L_x_85) ;  /* 0x0000000109387547 */ /* 0x000ff6000b800000 */
[----:B------:R-:W-:Y:S01]  /*51d0*/  UISETP.NE.U32.AND UP0, UPT, UR38, URZ, UPT ;  /* 0x000000ff2600728c */ /* 0x000fe2000bf05070 */
[----:B------:R-:W-:Y:S02]  /*51e0*/  HFMA2 R0, -RZ, RZ, 0, 5.9604644775390625e-08 ;  /* 0x00000001ff007431 */ /* 0x000fe400000001ff */
[----:B------:R-:W-:Y:S01]  /*51f0*/  IMAD.MOV.U32 R95, RZ, RZ, 0x1 ;  /* 0x00000001ff5f7424 */ /* 0x000fe200078e00ff */
[----:B------:R-:W-:Y:S06]  /*5200*/  UISETP.NE.AND.EX UP0, UPT, UR39, URZ, UPT, UP0 ;  /* 0x000000ff2700728c */ /* 0x000fec000bf05300 */
[----:B------:R-:W-:Y:S05]  /*5210*/  PLOP3.LUT P3, PT, PT, PT, UP0, 0x80, 0x8 ;  /* 0x000000000008781c */ /* 0x000fea0003f6f008 */
[----:B------:R-:W1:Y:S01]  /*5220*/  @UP0 LDCU.64 UR6, c[0x0][0x888] ;  /* 0x00011100ff0607ac */ /* 0x000e620008000a00 */
[----:B------:R-:W-:Y:S07]  /*5230*/  @UP0 UIMAD UR4, UR36, UR44, URZ ;  /* 0x0000002c240402a4 */ /* 0x000fee000f8e02ff */
[----:B------:R-:W-:Y:S01]  /*5240*/  @!P3 PRMT R95, R0, 0x7610, R95 ;  /* 0x00007610005fb816 */ /* 0x000fe2000000005f */
[----:B-1----:R-:W-:Y:S03]  /*5250*/  @UP0 UIMAD.WIDE UR6, UR4, 0x4, UR6 ;  /* 0x00000004040608a5 */ /* 0x002fe6000f8e0206 */
[----:B------:R-:W1:Y:S03]  /*5260*/  @!UP0 LDCU UR4, c[0x0][0x880] ;  /* 0x00011000ff0487ac */ /* 0x000e660008000800 */
[----:B------:R-:W-:Y:S01]  /*5270*/  IMAD.U32 R2, RZ, RZ, UR6 ;  /* 0x00000006ff027e24 */ /* 0x000fe2000f8e00ff */
[----:B------:R-:W-:Y:S05]  /*5280*/  MOV R3, UR7 ;  /* 0x0000000700037c02 */ /* 0x000fea0008000f00 */
[----:B-----5:R2:W5:Y:S02]  /*5290*/  @P3 LDG.E R49, desc[UR46][R2.64] ;  /* 0x0000002e02313981 */ /* 0x020564000c1e1900 */
[----:B-12---:R-:W-:Y:S02]  /*52a0*/  @!P3 IMAD.U32 R49, RZ, RZ, UR4 ;  /* 0x00000004ff31be24 */ /* 0x006fe4000f8e00ff */
.L_x_85:
[----:B------:R-:W-:Y:S05]  /*52b0*/  @!P4 BRA `(.L_x_86) ;  /* 0x000000000020c947 */ /* 0x000fea0003800000 */
[----:B------:R-:W-:Y:S04]  /*52c0*/  ISETP.NE.U32.AND P3, PT, R88, RZ, PT ;  /* 0x000000ff5800720c */ /* 0x000fe80003f65070 */
[----:B------:R-:W-:Y:S11]  /*52d0*/  ISETP.NE.AND.EX P3, PT, R89, RZ, PT, P3 ;  /* 0x000000ff5900720c */ /* 0x000ff60003f65330 */
[----:B------:R-:W-:Y:S02]  /*52e0*/  @!UPT UIADD3 URZ, UPT, UPT, URZ, URZ, URZ ;  /* 0x000000fffffff290 */ /* 0x000fe4000fffe0ff */
[----:B------:R-:W1:Y:S01]  /*52f0*/  @P3 LDC.64 R2, c[0x0][0x8a8] ;  /* 0x00022a00ff023b82 */ /* 0x000e620000000a00 */
[----:B------:R-:W-:Y:S04]  /*5300*/  @P3 IMAD R0, R90, UR36, RZ ;  /* 0x000000245a003c24 */ /* 0x000fe8000f8e02ff */
[----:B-1----:R-:W-:Y:S05]  /*5310*/  @P3 IMAD.WIDE R2, R0, 0x4, R2 ;  /* 0x0000000400023825 */ /* 0x002fea00078e0202 */
[----:B-----5:R1:W5:Y:S02]  /*5320*/  @P3 LDG.E R47, desc[UR46][R2.64] ;  /* 0x0000002e022f3981 */ /* 0x020364000c1e1900 */
[----:B-1----:R-:W2:Y:S02]  /*5330*/  @!P3 LDC R47, c[0x0][0x8a0] ;  /* 0x00022800ff2fbb82 */ /* 0x002ea40000000800 */
.L_x_86:
[----:B-----5:R-:W-:Y:S01]  /*5340*/  FSETP.NEU.AND P4, PT, R49, RZ, PT ;  /* 0x000000ff3100720b */ /* 0x020fe20003f8d000 */
[----:B------:R-:W-:Y:S01]  /*5350*/  BSSY B1, `(.L_x_87) ;  /* 0x0000042000017945 */ /* 0x000fe20003800000 */
[----:B------:R-:W-:Y:S01]  /*5360*/  SEL R7, RZ, 0xffffffff, P2 ;  /* 0xffffffffff077807 */ /* 0x000fe20001000000 */
[----:B------:R-:W-:Y:S01]  /*5370*/  IMAD.MOV.U32 R115, RZ, RZ, 0x1 ;  /* 0x00000001ff737424 */ /* 0x000fe200078e00ff */
[----:B------:R-:W-:Y:S02]  /*5380*/  LOP3.LUT P3, RZ, R95, 0xff, RZ, 0xc0, !PT ;  /* 0x000000ff5fff7812 */ /* 0x000fe4000786c0ff */
[----:B------:R-:W-:Y:S02]  /*5390*/  CS2R R86, SRZ ;  /* 0x0000000000567805 */ /* 0x000fe4000001ff00 */
[----:B------:R-:W-:Y:S02]  /*53a0*/  @P1 SEL R4, RZ, 0xffffffff, P4 ;  /* 0xffffffffff041807 */ /* 0x000fe40002000000 */
[----:B------:R-:W-:Y:S02]  /*53b0*/  CS2R R84, SRZ ;  /* 0x0000000000547805 */ /* 0x000fe4000001ff00 */
[----:B------:R-:W-:Y:S02]  /*53c0*/  LEA R0, R105, UR49, 0x3 ;  /* 0x0000003169007c11 */ /* 0x000fe4000f8e18ff */
[----:B------:R-:W-:Y:S02]  /*53d0*/  CS2R R82, SRZ ;  /* 0x0000000000527805 */ /* 0x000fe4000001ff00 */
[----:B------:R-:W-:Y:S02]  /*53e0*/  @P0 SEL R4, R7, R4, !P3 ;  /* 0x0000000407040207 */ /* 0x000fe40005800000 */
[----:B------:R-:W-:Y:S02]  /*53f0*/  CS2R R80, SRZ ;  /* 0x0000000000507805 */ /* 0x000fe4000001ff00 */
[----:B------:R-:W-:Y:S02]  /*5400*/  LEA R113, R44, UR49, 0x3 ;  /* 0x000000312c717c11 */ /* 0x000fe4000f8e18ff */
[----:B------:R-:W-:Y:S02]  /*5410*/  @P1 LOP3.LUT R4, R4, 0x1, RZ, 0xc0, !PT ;  /* 0x0000000104041812 */ /* 0x000fe400078ec0ff */
[----:B------:R-:W-:Y:S02]  /*5420*/  SHF.L.U32 R2, R107, 0x1f, RZ ;  /* 0x0000001f6b027819 */ /* 0x000fe400000006ff */
[----:B------:R-:W-:Y:S02]  /*5430*/  ISETP.NE.U32.OR P6, PT, R4, 0x1, !P1 ;  /* 0x000000010400780c */ /* 0x000fe40004fc5470 */
[----:B------:R-:W-:Y:S02]  /*5440*/  PLOP3.LUT P2, PT, PT, PT, UP1, 0x80, 0x8 ;  /* 0x000000000008781c */ /* 0x000fe40003f4f018 */
[----:B------:R-:W-:Y:S02]  /*5450*/  LEA.HI R5, R44, R44, RZ, 0x1 ;  /* 0x0000002c2c057211 */ /* 0x000fe400078f08ff */
[----:B------:R-:W-:Y:S02]  /*5460*/  SEL R4, RZ, 0xffffffff, P4 ;  /* 0xffffffffff047807 */ /* 0x000fe40002000000 */
[----:B------:R-:W-:Y:S01]  /*5470*/  P2R R114, PR, RZ, 0x40 ;  /* 0x00000040ff727803 */ /* 0x000fe20000000000 */
[C---:B------:R-:W-:Y:S01]  /*5480*/  IMAD.SHL.U32 R3, R5.reuse, 0x40, RZ ;  /* 0x0000004005037824 */ /* 0x040fe200078e00ff */
[----:B------:R-:W-:Y:S03]  /*5490*/  LOP3.LUT R5, R5, 0xffe, RZ, 0xc0, !PT ;  /* 0x00000ffe05057812 */ /* 0x000fe600078ec0ff */
[----:B------:R-:W-:Y:S02]  /*54a0*/  @P6 SHF.L.U32 R9, R104, 0x1f, RZ ;  /* 0x0000001f68096819 */ /* 0x000fe400000006ff */
[----:B------:R-:W-:Y:S01]  /*54b0*/  @P2 SEL R4, R7, R4, !P3 ;  /* 0x0000000407042207 */ /* 0x000fe20005800000 */
[----:B------:R-:W-:Y:S01]  /*54c0*/  IMAD.IADD R48, R44, 0x1, -R5 ;  /* 0x000000012c307824 */ /* 0x000fe200078e0a05 */
[----:B------:R-:W1:Y:S01]  /*54d0*/  @P6 SYNCS.PHASECHK.TRANS64.TRYWAIT P1, [R0+URZ+0x50], R9 ;  /* 0x00005009000065a7 */ /* 0x000e6200080211ff */
[----:B------:R-:W-:Y:S02]  /*54e0*/  LOP3.LUT R3, R3, 0xffffff80, RZ, 0xc0, !PT ;  /* 0xffffff8003037812 */ /* 0x000fe400078ec0ff */
[----:B------:R-:W-:Y:S03]  /*54f0*/  LOP3.LUT R4, R4, 0x1, RZ, 0xc0, !PT ;  /* 0x0000000104047812 */ /* 0x000fe600078ec0ff */
[----:B------:R-:W-:Y:S01]  /*5500*/  IMAD.IADD R3, R46, 0x1, R3 ;  /* 0x000000012e037824 */ /* 0x000fe200078e0203 */
[----:B------:R-:W-:Y:S03]  /*5510*/  ISETP.NE.U32.AND P5, PT, R4, 0x1, PT ;  /* 0x000000010400780c */ /* 0x000fe60003fa5070 */
[----:B------:R-:W-:Y:S01]  /*5520*/  IMAD R48, R48, 0x100000, R3 ;  /* 0x0010000030307824 */ /* 0x000fe200078e0203 */
[----:B------:R-:W-:Y:S01]  /*5530*/  P2R R124, PR, RZ, 0x20 ;  /* 0x00000020ff7c7803 */ /* 0x000fe20000000000 */
[----:B------:R3:W4:Y:S01]  /*5540*/  SYNCS.PHASECHK.TRANS64.TRYWAIT P0, [R113+URZ+0xa0], R2 ;  /* 0x0000a002710075a7 */ /* 0x00072200080011ff */
[----:B-1----:R-:W-:Y:S01]  /*5550*/  @P6 SEL R115, RZ, 0x1, !P1 ;  /* 0x00000001ff736807 */ /* 0x002fe20004800000 */
[----:B---3--:R-:W-:Y:S06]  /*5560*/  @!P6 BRA `(.L_x_88) ;  /* 0x000000000080e947 */ /* 0x008fec0003800000 */
[----:B------:R-:W-:Y:S01]  /*5570*/  @P5 IMAD R5, R105, 0x1000, R100 ;  /* 0x0000100069055824 */ /* 0x000fe200078e0264 */
[----:B------:R-:W-:Y:S01]  /*5580*/  ISETP.NE.AND P1, PT, R115, RZ, PT ;  /* 0x000000ff7300720c */ /* 0x000fe20003f25270 */
[----:B------:R-:W-:Y:S01]  /*5590*/  BSSY B0, `(.L_x_89) ;  /* 0x000000b000007945 */ /* 0x000fe20003800000 */
[----:B------:R-:W-:Y:S01]  /*55a0*/  CS2R R82, SRZ ;  /* 0x0000000000527805 */ /* 0x000fe2000001ff00 */
[----:B------:R-:W-:Y:S01]  /*55b0*/  @P5 VIADD R4, R5, UR49 ;  /* 0x0000003105045c36 */ /* 0x000fe20008000000 */
[----:B------:R-:W-:Y:S02]  /*55c0*/  CS2R R80, SRZ ;  /* 0x0000000000507805 */ /* 0x000fe4000001ff00 */
[----:B------:R-:W-:Y:S02]  /*55d0*/  CS2R R86, SRZ ;  /* 0x0000000000567805 */ /* 0x000fe4000001ff00 */
[----:B------:R-:W-:Y:S01]  /*55e0*/  CS2R R84, SRZ ;  /* 0x0000000000547805 */ /* 0x000fe2000001ff00 */
[----:B------:R-:W-:Y:S04]  /*55f0*/  @P5 IMAD R4, R108, -0x10, R4 ;  /* 0xfffffff06c045824 */ /* 0x000fe800078e0204 */
[----:B------:R-:W-:Y:S05]  /*5600*/  @P1 BRA `(.L_x_90) ;  /* 0x00000000000c1947 */ /* 0x000fea0003800000 */
[----:B------:R-:W-:Y:S04]  /*5610*/  SHF.L.U32 R3, R104, 0x1f, RZ ;  /* 0x0000001f68037819 */ /* 0x000fe800000006ff */
[----:B------:R-:W1:Y:S02]  /*5620*/  SYNCS.PHASECHK.TRANS64.TRYWAIT P1, [R0+URZ+0x50], R3 ;  /* 0x00005003000075a7 */ /* 0x000e6400080211ff */
[----:B-1----:R-:W-:Y:S05]  /*5630*/  @!P1 BRA `(.L_x_91) ;  /* 0x0000002400089947 */ /* 0x002fea0003800000 */
.L_x_90:
[----:B------:R-:W-:Y:S05]  /*5640*/  BSYNC B0 ;  /* 0x0000000000007941 */ /* 0x000fea0003800000 */
.L_x_89:
[----:B------:R-:W-:Y:S01]  /*5650*/  ISETP.NE.AND P1, PT, R124, RZ, PT ;  /* 0x000000ff7c00720c */ /* 0x000fe20003f25270 */
[----:B-1----:R-:W-:Y:S02]  /*5660*/  VIADD R3, R0, 0x60 ;  /* 0x0000006000037836 */ /* 0x002fe40000000000 */
[----:B------:R-:W-:Y:S02]  /*5670*/  IMAD.U32 R0, RZ, RZ, UR37 ;  /* 0x00000025ff007e24 */ /* 0x000fe4000f8e00ff */
[----:B------:R-:W-:Y:S03]  /*5680*/  VIADD R105, R105, 0x1 ;  /* 0x0000000169697836 */ /* 0x000fe60000000000 */
[----:B------:R-:W-:Y:S05]  /*5690*/  PRMT R0, R0, 0x654, R3 ;  /* 0x0000065400007816 */ /* 0x000fea0000000003 */
[----:B------:R1:W3:Y:S04]  /*56a0*/  @P1 LDS.128 R80, [R5+UR49+0x200] ;  /* 0x0002003105501984 */ /* 0x0002e80008000c00 */
[----:B------:R1:W1:Y:S01]  /*56b0*/  @P1 LDS.128 R84, [R4+0x210] ;  /* 0x0002100004541984 */ /* 0x0002620000000c00 */
[C---:B------:R-:W-:Y:S01]  /*56c0*/  ISETP.NE.AND P1, PT, R105.reuse, 0x2, PT ;  /* 0x000000026900780c */ /* 0x040fe20003f25270 */
[----:B------:R-:W-:Y:S01]  /*56d0*/  @!PT LDS RZ, [RZ] ;  /* 0x00000000fffff984 */ /* 0x000fe20000000800 */
[----:B------:R-:W-:Y:S01]  /*56e0*/  @!PT LDS RZ, [RZ] ;  /* 0x00000000fffff984 */ /* 0x000fe20000000800 */
[----:B------:R-:W-:Y:S01]  /*56f0*/  @!PT LDS RZ, [RZ] ;  /* 0x00000000fffff984 */ /* 0x000fe20000000800 */
[----:B------:R-:W-:Y:S01]  /*5700*/  @!PT LDS RZ, [RZ] ;  /* 0x00000000fffff984 */ /* 0x000fe20000000800 */
[----:B------:R5:W-:Y:S06]  /*5710*/  MEMBAR.ALL.CTA ;  /* 0x0000000000007992 */ /* 0x000bec0000008000 */
[----:B-----5:R-:W5:Y:S01]  /*5720*/  FENCE.VIEW.ASYNC.S ;  /* 0x00000000000073c6 */ /* 0x020f620000000000 */
[----:B------:R-:W-:Y:S02]  /*5730*/  SEL R3, RZ, 0x1, P1 ;  /* 0x00000001ff037807 */ /* 0x000fe40000800000 */
[----:B------:R-:W-:Y:S02]  /*5740*/  SEL R105, R105, RZ, P1 ;  /* 0x000000ff69697207 */ /* 0x000fe40000800000 */
[----:B------:R-:W-:Y:S01]  /*5750*/  LOP3.LUT R104, R104, R3, RZ, 0x3c, !PT ;  /* 0x0000000368687212 */ /* 0x000fe200078e3cff */
[----:B-----5:R1:W-:Y:S06]  /*5760*/  SYNCS.ARRIVE.TRANS64.RED.A1T0 RZ, [R0+URZ], RZ ;  /* 0x000000ff00ff79a7 */ /* 0x0203ec00081004ff */
.L_x_88:
[----:B------:R-:W-:Y:S05]  /*5770*/  BSYNC B1 ;  /* 0x0000000000017941 */ /* 0x000fea0003800000 */
.L_x_87:
[----:B-1----:R-:W-:Y:S04]  /*5780*/  SHF.R.U32.HI R0, RZ, 0x15, R48 ;  /* 0x00000015ff007819 */ /* 0x002fe80000011630 */
[----:B------:R-:W-:Y:S01]  /*5790*/  LOP3.LUT P1, RZ, R0, 0x3, R101, 0x48, !PT ;  /* 0x0000000300ff7812 */ /* 0x000fe20007824865 */
[----:B------:R-:W-:Y:S01]  /*57a0*/  @!UPT UIADD3 URZ, UPT, UPT, URZ, URZ, URZ ;  /* 0x000000fffffff290 */ /* 0x000fe2000fffe0ff */
[----:B----4-:R-:W-:Y:S11]  /*57b0*/  @P0 BRA `(.L_x_92) ;  /* 0x0000000000080947 */ /* 0x010ff60003800000 */
[----:B------:R-:W1:Y:S02]  /*57c0*/  SYNCS.PHASECHK.TRANS64.TRYWAIT P0, [R113+URZ+0xa0], R2 ;  /* 0x0000a002710075a7 */ /* 0x000e6400080011ff */
[----:B-1----:R-:W-:Y:S05]  /*57d0*/  @!P0 BRA `(.L_x_93) ;  /* 0x0000002000b48947 */ /* 0x002fea0003800000 */
.L_x_92:
[----:B------:R-:W-:Y:S05]  /*57e0*/  @!P1 BRA `(.L_x_94) ;  /* 0x0000000000409947 */ /* 0x000fea0003800000 */
[----:B------:R-:W4:Y:S01]  /*57f0*/  LDCU.64 UR8, c[0x4][0x70] ;  /* 0x01000e00ff0877ac */ /* 0x000f220008000a00 */
[----:B------:R-:W-:Y:S01]  /*5800*/  MOV R3, 0x0 ;  /* 0x0000000000037802 */ /* 0x000fe20000000f00 */
[----:B------:R-:W-:Y:S02]  /*5810*/  HFMA2 R12, -RZ, RZ, 0, 5.9604644775390625e-08 ;  /* 0x00000001ff0c7431 */ /* 0x000fe400000001ff */
[----:B------:R-:W-:Y:S02]  /*5820*/  IMAD.MOV.U32 R8, RZ, RZ, 0x192 ;  /* 0x00000192ff087424 */ /* 0x000fe400078e00ff */
[----:B------:R-:W-:Y:S01]  /*5830*/  IMAD.MOV.U32 R13, RZ, RZ, RZ ;  /* 0x000000ffff0d7224 */ /* 0x000fe200078e00ff */
[----:B------:R-:W5:Y:S01]  /*5840*/  LDCU.64 UR6, c[0x4][0x78] ;  /* 0x01000f00ff0677ac */ /* 0x000f620008000a00 */
[----:B-1----:R-:W1:Y:S01]  /*5850*/  LDC.64 R2, c[0x4][R3] ;  /* 0x0100000003027b82 */ /* 0x002e620000000a00 */
[----:B------:R-:W2:Y:S01]  /*5860*/  LDCU.64 UR4, c[0x4][0x10] ;  /* 0x01000200ff0477ac */ /* 0x000ea20008000a00 */
[----:B----4-:R-:W-:Y:S01]  /*5870*/  MOV R5, UR9 ;  /* 0x0000000900057c02 */ /* 0x010fe20008000f00 */
[----:B------:R-:W-:Y:S01]  /*5880*/  IMAD.U32 R4, RZ, RZ, UR8 ;  /* 0x00000008ff047e24 */ /* 0x000fe2000f8e00ff */
[----:B-----5:R-:W-:Y:S01]  /*5890*/  MOV R7, UR7 ;  /* 0x0000000700077c02 */ /* 0x020fe20008000f00 */
[----:B------:R-:W-:Y:S01]  /*58a0*/  IMAD.U32 R6, RZ, RZ, UR6 ;  /* 0x00000006ff067e24 */ /* 0x000fe2000f8e00ff */
[----:B--2---:R-:W-:Y:S01]  /*58b0*/  MOV R11, UR5 ;  /* 0x00000005000b7c02 */ /* 0x004fe20008000f00 */
[----:B------:R-:W-:Y:S02]  /*58c0*/  IMAD.U32 R10, RZ, RZ, UR4 ;  /* 0x00000004ff0a7e24 */ /* 0x000fe4000f8e00ff */
[----:B------:R-:W-:Y:S07]  /*58d0*/  LEPC R20, `(.L_x_94) ;  /* 0x000000001014794e */ /* 0x000fee0000000000 */
[----:B-1-3--:R-:W-:Y:S05]  /*58e0*/  CALL.ABS.NOINC R2 ;  /* 0x0000000002007343 */ /* 0x00afea0003c00000 */
.L_x_94:
[-C--:B---3--:R-:W-:Y:S01]  /*58f0*/  F2FP.F16.E4M3.UNPACK_B R51, R80.reuse ;  /* 0x00000050ff33723e */ /* 0x088fe200020006ff */
[----:B------:R-:W-:Y:S05]  /*5900*/  WARPSYNC.ALL ;  /* 0x0000000000007948 */ /* 0x000fea0003800000 */
[----:B------:R-:W-:Y:S01]  /*5910*/  R2UR UR4, R48 ;  /* 0x00000000300472ca */ /* 0x000fe200000e0000 */
[--C-:B------:R-:W-:Y:S01]  /*5920*/  HADD2.F32 R50, -RZ, R51.reuse.H0_H0 ;  /* 0x20000033ff327230 */ /* 0x100fe20000004100 */
[----:B------:R-:W-:Y:S01]  /*5930*/  F2FP.F16.E4M3.UNPACK_B R53, R80.H1 ;  /* 0x00000050ff35723e */ /* 0x000fe200030006ff */
[----:B------:R-:W-:Y:S01]  /*5940*/  HADD2.F32 R51, -RZ, R51.H1_H1 ;  /* 0x30000033ff337230 */ /* 0x000fe20000004100 */
[-C--:B------:R-:W-:Y:S01]  /*5950*/  F2FP.F16.E4M3.UNPACK_B R55, R81.reuse ;  /* 0x00000051ff37723e */ /* 0x080fe200020006ff */
[----:B------:R-:W-:Y:S01]  /*5960*/  BSSY.RECONVERGENT B0, `(.L_x_95) ;  /* 0x0000099000007945 */ /* 0x000fe20003800200 */
[----:B------:R-:W-:Y:S01]  /*5970*/  F2FP.F16.E4M3.UNPACK_B R57, R81.H1 ;  /* 0x00000051ff39723e */ /* 0x000fe200030006ff */
[--C-:B------:R-:W-:Y:S01]  /*5980*/  HADD2.F32 R52, -RZ, R53.reuse.H0_H0 ;  /* 0x20000035ff347230 */ /* 0x100fe20000004100 */
[-C--:B------:R-:W-:Y:S01]  /*5990*/  F2FP.F16.E4M3.UNPACK_B R59, R82.reuse ;  /* 0x00000052ff3b723e */ /* 0x080fe200020006ff */
[----:B------:R-:W-:Y:S01]  /*59a0*/  HADD2.F32 R54, -RZ, R53.H1_H1 ;  /* 0x30000035ff367230 */ /* 0x000fe20000004100 */
[----:B------:R-:W-:Y:S01]  /*59b0*/  F2FP.F16.E4M3.UNPACK_B R61, R82.H1 ;  /* 0x00000052ff3d723e */ /* 0x000fe200030006ff */
[--C-:B------:R-:W-:Y:S01]  /*59c0*/  HADD2.F32 R53, -RZ, R55.reuse.H0_H0 ;  /* 0x20000037ff357230 */ /* 0x100fe20000004100 */
[-C--:B------:R-:W-:Y:S01]  /*59d0*/  F2FP.F16.E4M3.UNPACK_B R63, R83.reuse ;  /* 0x00000053ff3f723e */ /* 0x080fe200020006ff */
[----:B------:R-:W-:Y:S01]  /*59e0*/  LDTM.16dp32bit_t0_t15.x32 R4, tmem[UR4] ;  /* 0x00000004000479ee */ /* 0x000fe20008a80000 */
[----:B------:R-:W2:Y:S01]  /*59f0*/  LDTM.16dp32bit_t16_t31.x32 R4, tmem[UR4+0x20] ;  /* 0x00002004000479ee */ /* 0x000ea20008aa0000 */
[----:B------:R-:W-:Y:S01]  /*5a00*/  SHF.L.U32 R125, R102, 0x4, RZ ;  /* 0x00000004667d7819 */ /* 0x000fe200000006ff */
[----:B------:R-:W-:Y:S01]  /*5a10*/  HADD2.F32 R56, -RZ, R55.H1_H1 ;  /* 0x30000037ff387230 */ /* 0x000fe20000004100 */
[----:B------:R-:W-:Y:S01]  /*5a20*/  ISETP.NE.AND P6, PT, R114, RZ, PT ;  /* 0x000000ff7200720c */ /* 0x000fe20003fc5270 */
[----:B------:R-:W-:Y:S01]  /*5a30*/  HADD2.F32 R60, -RZ, R59.H1_H1 ;  /* 0x3000003bff3c7230 */ /* 0x000fe20000004100 */
[----:B------:R-:W-:Y:S01]  /*5a40*/  IADD3 R114, PT, PT, R100, UR49, RZ ;  /* 0x0000003164727c10 */ /* 0x000fe2000fffe0ff */
[----:B------:R-:W-:Y:S01]  /*5a50*/  HADD2.F32 R64, -RZ, R63.H1_H1 ;  /* 0x3000003fff407230 */ /* 0x000fe20000004100 */
[----:B------:R-:W-:Y:S01]  /*5a60*/  F2FP.F16.E4M3.UNPACK_B R65, R83.H1 ;  /* 0x00000053ff41723e */ /* 0x000fe200030006ff */
[--C-:B------:R-:W-:Y:S01]  /*5a70*/  HADD2.F32 R55, -RZ, R57.reuse.H0_H0 ;  /* 0x20000039ff377230 */ /* 0x100fe20000004100 */
[----:B------:R-:W-:Y:S01]  /*5a80*/  IADD3 R114, PT, PT, R114, R125, RZ ;  /* 0x0000007d72727210 */ /* 0x000fe20007ffe0ff */
[----:B------:R-:W-:Y:S01]  /*5a90*/  HADD2.F32 R58, -RZ, R57.H1_H1 ;  /* 0x30000039ff3a7230 */ /* 0x000fe20000004100 */
[-C--:B------:R-:W-:Y:S01]  /*5aa0*/  F2FP.F16.E4M3.UNPACK_B R67, R84.reuse ;  /* 0x00000054ff43723e */ /* 0x080fe200020006ff */
[----:B------:R-:W-:Y:S01]  /*5ab0*/  HADD2.F32 R57, -RZ, R59.H0_H0 ;  /* 0x2000003bff397230 */ /* 0x000fe20000004100 */
[----:B------:R-:W-:Y:S01]  /*5ac0*/  F2FP.F16.E4M3.UNPACK_B R69, R84.H1 ;  /* 0x00000054ff45723e */ /* 0x000fe200030006ff */
[----:B------:R-:W-:Y:S01]  /*5ad0*/  HADD2.F32 R59, -RZ, R61.H0_H0 ;  /* 0x2000003dff3b7230 */ /* 0x000fe20000004100 */
[-C--:B------:R-:W-:Y:S01]  /*5ae0*/  F2FP.F16.E4M3.UNPACK_B R71, R85.reuse ;  /* 0x00000055ff47723e */ /* 0x080fe200020006ff */
[----:B------:R-:W-:Y:S01]  /*5af0*/  HADD2.F32 R68, -RZ, R67.H1_H1 ;  /* 0x30000043ff447230 */ /* 0x000fe20000004100 */
[----:B------:R-:W-:Y:S01]  /*5b00*/  F2FP.F16.E4M3.UNPACK_B R73, R85.H1 ;  /* 0x00000055ff49723e */ /* 0x000fe200030006ff */
[----:B------:R-:W-:Y:S01]  /*5b10*/  HADD2.F32 R62, -RZ, R61.H1_H1 ;  /* 0x3000003dff3e7230 */ /* 0x000fe20000004100 */
[-C--:B------:R-:W-:Y:S01]  /*5b20*/  F2FP.F16.E4M3.UNPACK_B R75, R86.reuse ;  /* 0x00000056ff4b723e */ /* 0x080fe200020006ff */
[----:B------:R-:W-:Y:S01]  /*5b30*/  HADD2.F32 R61, -RZ, R63.H0_H0 ;  /* 0x2000003fff3d7230 */ /* 0x000fe20000004100 */
[----:B------:R-:W-:Y:S01]  /*5b40*/  F2FP.F16.E4M3.UNPACK_B R77, R86.H1 ;  /* 0x00000056ff4d723e */ /* 0x000fe200030006ff */
[----:B------:R-:W-:Y:S01]  /*5b50*/  HADD2.F32 R72, -RZ, R71.H1_H1 ;  /* 0x30000047ff487230 */ /* 0x000fe20000004100 */
[----:B------:R-:W-:Y:S01]  /*5b60*/  F2FP.F16.E4M3.UNPACK_B R79, R87.H1 ;  /* 0x00000057ff4f723e */ /* 0x000fe200030006ff */
[C---:B--2---:R-:W-:Y:S01]  /*5b70*/  FMUL R0, R47.reuse, R4 ;  /* 0x000000042f007220 */ /* 0x044fe20000400000 */
[C---:B-1----:R-:W-:Y:S01]  /*5b80*/  FMUL R2, R47.reuse, R5 ;  /* 0x000000052f027220 */ /* 0x042fe20000400000 */
[C---:B------:R-:W-:Y:S01]  /*5b90*/  FMUL R4, R47.reuse, R8 ;  /* 0x000000082f047220 */ /* 0x040fe20000400000 */
[----:B------:R-:W-:Y:S01]  /*5ba0*/  FMUL R5, R47, R9 ;  /* 0x000000092f057220 */ /* 0x000fe20000400000 */
[C---:B------:R-:W-:Y:S01]  /*5bb0*/  FFMA R0, R49.reuse, R50, R0 ;  /* 0x0000003231007223 */ /* 0x040fe20000000000 */
[----:B------:R-:W-:Y:S01]  /*5bc0*/  FFMA R2, R49, R51, R2 ;  /* 0x0000003331027223 */ /* 0x000fe20000000002 */
[C---:B------:R-:W-:Y:S01]  /*5bd0*/  FMUL R8, R47.reuse, R12 ;  /* 0x0000000c2f087220 */ /* 0x040fe20000400000 */
[C---:B------:R-:W-:Y:S01]  /*5be0*/  FMUL R9, R47.reuse, R13 ;  /* 0x0000000d2f097220 */ /* 0x040fe20000400000 */
[C---:B------:R-:W-:Y:S01]  /*5bf0*/  FMUL R12, R47.reuse, R16 ;  /* 0x000000102f0c7220 */ /* 0x040fe20000400000 */
[C---:B------:R-:W-:Y:S01]  /*5c00*/  FMUL R13, R47.reuse, R17 ;  /* 0x000000112f0d7220 */ /* 0x040fe20000400000 */
[C---:B------:R-:W-:Y:S01]  /*5c10*/  FMUL R16, R47.reuse, R20 ;  /* 0x000000142f107220 */ /* 0x040fe20000400000 */
[C---:B------:R-:W-:Y:S01]  /*5c20*/  FMUL R17, R47.reuse, R21 ;  /* 0x000000152f117220 */ /* 0x040fe20000400000 */
[C---:B------:R-:W-:Y:S01]  /*5c30*/  FMUL R20, R47.reuse, R24 ;  /* 0x000000182f147220 */ /* 0x040fe20000400000 */
[C---:B------:R-:W-:Y:S01]  /*5c40*/  FMUL R21, R47.reuse, R25 ;  /* 0x000000192f157220 */ /* 0x040fe20000400000 */
[----:B------:R-:W-:Y:S02]  /*5c50*/  HADD2.F32 R76, -RZ, R75.H1_H1 ;  /* 0x3000004bff4c7230 */ /* 0x000fe40000004100 */
[C---:B------:R-:W-:Y:S01]  /*5c60*/  FMUL R24, R47.reuse, R28 ;  /* 0x0000001c2f187220 */ /* 0x040fe20000400000 */
[C---:B------:R-:W-:Y:S01]  /*5c70*/  FMUL R25, R47.reuse, R29 ;  /* 0x0000001d2f197220 */ /* 0x040fe20000400000 */
[C---:B------:R-:W-:Y:S01]  /*5c80*/  FMUL R28, R47.reuse, R32 ;  /* 0x000000202f1c7220 */ /* 0x040fe20000400000 */
[C---:B------:R-:W-:Y:S01]  /*5c90*/  FMUL R29, R47.reuse, R33 ;  /* 0x000000212f1d7220 */ /* 0x040fe20000400000 */
[C---:B------:R-:W-:Y:S01]  /*5ca0*/  FMUL R3, R47.reuse, R6 ;  /* 0x000000062f037220 */ /* 0x040fe20000400000 */
[C---:B------:R-:W-:Y:S01]  /*5cb0*/  FMUL R7, R47.reuse, R7 ;  /* 0x000000072f077220 */ /* 0x040fe20000400000 */
[C---:B------:R-:W-:Y:S01]  /*5cc0*/  FMUL R6, R47.reuse, R10 ;  /* 0x0000000a2f067220 */ /* 0x040fe20000400000 */
[----:B------:R-:W-:Y:S01]  /*5cd0*/  FMUL R11, R47, R11 ;  /* 0x0000000b2f0b7220 */ /* 0x000fe20000400000 */
[C---:B------:R-:W-:Y:S01]  /*5ce0*/  FFMA R3, R49.reuse, R52, R3 ;  /* 0x0000003431037223 */ /* 0x040fe20000000003 */
[C---:B------:R-:W-:Y:S01]  /*5cf0*/  FFMA R7, R49.reuse, R54, R7 ;  /* 0x0000003631077223 */ /* 0x040fe20000000007 */
[C---:B------:R-:W-:Y:S01]  /*5d00*/  FFMA R4, R49.reuse, R53, R4 ;  /* 0x0000003531047223 */ /* 0x040fe20000000004 */
[----:B------:R-:W-:Y:S01]  /*5d10*/  F2FP.F16.E4M3.UNPACK_B R50, R87 ;  /* 0x00000057ff32723e */ /* 0x000fe200020006ff */
[C---:B------:R-:W-:Y:S01]  /*5d20*/  FFMA R5, R49.reuse, R56, R5 ;  /* 0x0000003831057223 */ /* 0x040fe20000000005 */
[----:B------:R-:W-:Y:S01]  /*5d30*/  FFMA R6, R49, R55, R6 ;  /* 0x0000003731067223 */ /* 0x000fe20000000006 */
[----:B------:R-:W-:Y:S01]  /*5d40*/  F2FP.SATFINITE.E4M3.F32.PACK_AB_MERGE_C R117, R7, R3, RZ ;  /* 0x000000030775723e */ /* 0x000fe200048070ff */
[C---:B------:R-:W-:Y:S01]  /*5d50*/  FFMA R11, R49.reuse, R58, R11 ;  /* 0x0000003a310b7223 */ /* 0x040fe2000000000b */
[C---:B------:R-:W-:Y:S01]  /*5d60*/  FFMA R8, R49.reuse, R57, R8 ;  /* 0x0000003931087223 */ /* 0x040fe20000000008 */
[----:B------:R-:W-:Y:S01]  /*5d70*/  ISETP.NE.AND P0, PT, R110, RZ, PT ;  /* 0x000000ff6e00720c */ /* 0x000fe20003f05270 */
[----:B------:R-:W-:Y:S01]  /*5d80*/  FFMA R9, R49, R60, R9 ;  /* 0x0000003c31097223 */ /* 0x000fe20000000009 */
[----:B------:R-:W-:Y:S01]  /*5d90*/  F2FP.SATFINITE.E4M3.F32.PACK_AB_MERGE_C R116, R2, R0, R117 ;  /* 0x000000000274723e */ /* 0x000fe20004807075 */
[--C-:B------:R-:W-:Y:S01]  /*5da0*/  HADD2.F32 R51, -RZ, R50.reuse.H0_H0 ;  /* 0x20000032ff337230 */ /* 0x100fe20000004100 */
[----:B------:R-:W-:Y:S01]  /*5db0*/  F2FP.SATFINITE.E4M3.F32.PACK_AB_MERGE_C R117, R11, R6, RZ ;  /* 0x000000060b75723e */ /* 0x000fe200048070ff */
[----:B------:R-:W-:Y:S02]  /*5dc0*/  HADD2.F32 R50, -RZ, R50.H1_H1 ;  /* 0x30000032ff327230 */ /* 0x000fe40000004100 */
[C---:B------:R-:W-:Y:S01]  /*5dd0*/  FMUL R10, R47.reuse, R14 ;  /* 0x0000000e2f0a7220 */ /* 0x040fe20000400000 */
[----:B------:R-:W-:Y:S01]  /*5de0*/  FMUL R15, R47, R15 ;  /* 0x0000000f2f0f7220 */ /* 0x000fe20000400000 */
[--C-:B------:R-:W-:Y:S01]  /*5df0*/  HADD2.F32 R63, -RZ, R65.reuse.H0_H0 ;  /* 0x20000041ff3f7230 */ /* 0x100fe20000004100 */
[----:B------:R-:W-:Y:S01]  /*5e00*/  F2FP.SATFINITE.E4M3.F32.PACK_AB_MERGE_C R117, R5, R4, R117 ;  /* 0x000000040575723e */ /* 0x000fe20004807075 */
[C---:B------:R-:W-:Y:S01]  /*5e10*/  FFMA R10, R49.reuse, R59, R10 ;  /* 0x0000003b310a7223 */ /* 0x040fe2000000000a */
[C---:B------:R-:W-:Y:S01]  /*5e20*/  FFMA R15, R49.reuse, R62, R15 ;  /* 0x0000003e310f7223 */ /* 0x040fe2000000000f */
[C---:B------:R-:W-:Y:S01]  /*5e30*/  FFMA R12, R49.reuse, R61, R12 ;  /* 0x0000003d310c7223 */ /* 0x040fe2000000000c */
[----:B------:R-:W-:Y:S01]  /*5e40*/  FFMA R13, R49, R64, R13 ;  /* 0x00000040310d7223 */ /* 0x000fe2000000000d */
[----:B------:R-:W-:Y:S02]  /*5e50*/  HADD2.F32 R66, -RZ, R65.H1_H1 ;  /* 0x30000041ff427230 */ /* 0x000fe40000004100 */
[C---:B------:R-:W-:Y:S01]  /*5e60*/  FMUL R14, R47.reuse, R18 ;  /* 0x000000122f0e7220 */ /* 0x040fe20000400000 */
[----:B------:R-:W-:Y:S02]  /*5e70*/  HADD2.F32 R65, -RZ, R67.H0_H0 ;  /* 0x20000043ff417230 */ /* 0x000fe40000004100 */
[----:B------:R-:W-:Y:S01]  /*5e80*/  FMUL R19, R47, R19 ;  /* 0x000000132f137220 */ /* 0x000fe20000400000 */
[--C-:B------:R-:W-:Y:S02]  /*5e90*/  HADD2.F32 R67, -RZ, R69.reuse.H0_H0 ;  /* 0x20000045ff437230 */ /* 0x100fe40000004100 */
[----:B------:R-:W-:Y:S01]  /*5ea0*/  FFMA R14, R49, R63, R14 ;  /* 0x0000003f310e7223 */ /* 0x000fe2000000000e */
[----:B------:R-:W-:Y:S02]  /*5eb0*/  HADD2.F32 R70, -RZ, R69.H1_H1 ;  /* 0x30000045ff467230 */ /* 0x000fe40000004100 */
[----:B------:R-:W-:Y:S01]  /*5ec0*/  FMUL R18, R47, R22 ;  /* 0x000000162f127220 */ /* 0x000fe20000400000 */
[----:B------:R-:W-:Y:S02]  /*5ed0*/  HADD2.F32 R69, -RZ, R71.H0_H0 ;  /* 0x20000047ff457230 */ /* 0x000fe40000004100 */
[----:B------:R-:W-:Y:S01]  /*5ee0*/  FFMA R19, R49, R66, R19 ;  /* 0x0000004231137223 */ /* 0x000fe20000000013 */
[----:B------:R-:W-:Y:S01]  /*5ef0*/  FMUL R23, R47, R23 ;  /* 0x000000172f177220 */ /* 0x000fe20000400000 */
[C---:B------:R-:W-:Y:S01]  /*5f00*/  FFMA R16, R49.reuse, R65, R16 ;  /* 0x0000004131107223 */ /* 0x040fe20000000010 */
[C---:B------:R-:W-:Y:S01]  /*5f10*/  FFMA R17, R49.reuse, R68, R17 ;  /* 0x0000004431117223 */ /* 0x040fe20000000011 */
        /* <DEDUP_REMOVED lines=23> */
[----:B------:R-:W-:Y:S01]  /*6090*/  F2FP.SATFINITE.E4M3.F32.PACK_AB_MERGE_C R118, R15, R10, RZ ;  /* 0x0000000a0f76723e */ /* 0x000fe200048070ff */
[----:B------:R-:W-:Y:S01]  /*60a0*/  FFMA R28, R49, R51, R28 ;  /* 0x00000033311c7223 */ /* 0x000fe2000000001c */
[----:B------:R-:W-:Y:S01]  /*60b0*/  F2FP.SATFINITE.E4M3.F32.PACK_AB_MERGE_C R119, R19, R14, RZ ;  /* 0x0000000e1377723e */ /* 0x000fe200048070ff */
[C---:B------:R-:W-:Y:S01]  /*60c0*/  FFMA R29, R49.reuse, R50, R29 ;  /* 0x00000032311d7223 */ /* 0x040fe2000000001d */
[C---:B------:R-:W-:Y:S01]  /*60d0*/  FFMA R30, R49.reuse, R77, R30 ;  /* 0x0000004d311e7223 */ /* 0x040fe2000000001e */
[----:B------:R-:W-:Y:S01]  /*60e0*/  FFMA R35, R49, R52, R35 ;  /* 0x0000003431237223 */ /* 0x000fe20000000023 */
[----:B------:R-:W-:Y:S02]  /*60f0*/  F2FP.SATFINITE.E4M3.F32.PACK_AB_MERGE_C R118, R9, R8, R118 ;  /* 0x000000080976723e */ /* 0x000fe40004807076 */
[----:B------:R-:W-:Y:S02]  /*6100*/  F2FP.SATFINITE.E4M3.F32.PACK_AB_MERGE_C R119, R13, R12, R119 ;  /* 0x0000000c0d77723e */ /* 0x000fe40004807077 */
[----:B------:R-:W-:Y:S02]  /*6110*/  F2FP.SATFINITE.E4M3.F32.PACK_AB_MERGE_C R120, R23, R18, RZ ;  /* 0x000000121778723e */ /* 0x000fe400048070ff */
[----:B------:R-:W-:Y:S01]  /*6120*/  F2FP.SATFINITE.E4M3.F32.PACK_AB_MERGE_C R121, R27, R22, RZ ;  /* 0x000000161b79723e */ /* 0x000fe200048070ff */
[----:B------:R1:W-:Y:S01]  /*6130*/  STS.128 [R100+UR49+0x2200], R116 ;  /* 0x0022007464007988 */ /* 0x0003e20008000c31 */
[----:B------:R-:W-:Y:S02]  /*6140*/  F2FP.SATFINITE.E4M3.F32.PACK_AB_MERGE_C R122, R31, R26, RZ ;  /* 0x0000001a1f7a723e */ /* 0x000fe400048070ff */
[----:B------:R-:W-:Y:S02]  /*6150*/  F2FP.SATFINITE.E4M3.F32.PACK_AB_MERGE_C R123, R35, R30, RZ ;  /* 0x0000001e237b723e */ /* 0x000fe400048070ff */
[----:B------:R-:W-:Y:S02]  /*6160*/  F2FP.SATFINITE.E4M3.F32.PACK_AB_MERGE_C R120, R17, R16, R120 ;  /* 0x000000101178723e */ /* 0x000fe40004807078 */
[----:B------:R-:W-:Y:S02]  /*6170*/  F2FP.SATFINITE.E4M3.F32.PACK_AB_MERGE_C R121, R21, R20, R121 ;  /* 0x000000141579723e */ /* 0x000fe40004807079 */
[----:B------:R-:W-:Y:S02]  /*6180*/  F2FP.SATFINITE.E4M3.F32.PACK_AB_MERGE_C R122, R25, R24, R122 ;  /* 0x00000018197a723e */ /* 0x000fe4000480707a */
[----:B------:R-:W-:Y:S02]  /*6190*/  F2FP.SATFINITE.E4M3.F32.PACK_AB_MERGE_C R123, R29, R28, R123 ;  /* 0x0000001c1d7b723e */ /* 0x000fe4000480707b */
[----:B------:R-:W-:Y:S02]  /*61a0*/  LEA R32, R105, UR49, 0x3 ;  /* 0x0000003169207c11 */ /* 0x000fe4000f8e18ff */
[----:B------:R-:W-:Y:S01]  /*61b0*/  @P6 SHF.L.U32 R33, R104, 0x1f, RZ ;  /* 0x0000001f68216819 */ /* 0x000fe200000006ff */
[----:B------:R1:W-:Y:S01]  /*61c0*/  STS.128 [R114+0x2210], R120 ;  /* 0x0022107872007388 */ /* 0x0003e20000000c00 */
[----:B------:R-:W-:Y:S01]  /*61d0*/  @!PT LDS RZ, [RZ] ;  /* 0x00000000fffff984 */ /* 0x000fe20000000800 */
[----:B------:R-:W-:Y:S01]  /*61e0*/  @!PT LDS RZ, [RZ] ;  /* 0x00000000fffff984 */ /* 0x000fe20000000800 */
[----:B------:R-:W-:Y:S01]  /*61f0*/  @!PT LDS RZ, [RZ] ;  /* 0x00000000fffff984 */ /* 0x000fe20000000800 */
[----:B------:R-:W-:Y:S01]  /*6200*/  @!PT LDS RZ, [RZ] ;  /* 0x00000000fffff984 */ /* 0x000fe20000000800 */
[----:B------:R2:W-:Y:S07]  /*6210*/  MEMBAR.ALL.CTA ;  /* 0x0000000000007992 */ /* 0x0005ee0000008000 */
[----:B--2---:R-:W2:Y:S02]  /*6220*/  FENCE.VIEW.ASYNC.S ;  /* 0x00000000000073c6 */ /* 0x004ea40000000000 */
[----:B--2---:R-:W-:Y:S06]  /*6230*/  BAR.SYNC.DEFER_BLOCKING 0x1, 0x80 ;  /* 0x0042000000007b1d */ /* 0x004fec0000010000 */
[----:B------:R-:W-:Y:S05]  /*6240*/  @P0 BRA `(.L_x_96) ;  /* 0x0000000000280947 */ /* 0x000fea0003800000 */
[----:B------:R-:W-:Y:S02]  /*6250*/  UIADD3 UR4, UPT, UPT, UR49, 0x2200, URZ ;  /* 0x0000220031047890 */ /* 0x000fe4000fffe0ff */
[----:B------:R-:W-:Y:S01]  /*6260*/  UIADD3 UR6, UP0, UPT, UR52, 0x680, URZ ;  /* 0x0000068034067890 */ /* 0x000fe2000ff1e0ff */
[----:B------:R-:W-:Y:S03]  /*6270*/  UMOV UR43, UR36 ;  /* 0x00000024002b7c82 */ /* 0x000fe60008000000 */
[----:B------:R-:W-:Y:S01]  /*6280*/  MOV R109, UR4 ;  /* 0x00000004006d7c02 */ /* 0x000fe20008000f00 */
[----:B------:R-:W-:Y:S03]  /*6290*/  UIADD3.X UR7, UPT, UPT, URZ, UR53, URZ, UP0, !UPT ;  /* 0x00000035ff077290 */ /* 0x000fe600087fe4ff */
[----:B------:R-:W-:Y:S11]  /*62a0*/  R2UR UR40, R109 ;  /* 0x000000006d2872ca */ /* 0x000ff600000e0000 */
[----:B------:R-:W-:Y:S02]  /*62b0*/  @!UPT UIADD3 URZ, UPT, UPT, URZ, URZ, URZ ;  /* 0x000000fffffff290 */ /* 0x000fe4000fffe0ff */
[----:B------:R2:W-:Y:S01]  /*62c0*/  UTMASTG.3D [UR40], [UR6] ;  /* 0x00000028060073b5 */ /* 0x0005e20008010000 */
[----:B------:R0:W-:Y:S01]  /*62d0*/  UTMACMDFLUSH ;  /* 0x00000000000079b7 */ /* 0x0001e20000000000 */
[----:B--2---:R-:W-:Y:S04]  /*62e0*/  DEPBAR.LE SB0, 0x1 ;  /* 0x000080400000791a */ /* 0x004fe80000000000 */
.L_x_96:
[----:B------:R-:W-:Y:S05]  /*62f0*/  BSYNC.RECONVERGENT B0 ;  /* 0x0000000000007941 */ /* 0x000fea0003800200 */
.L_x_95:
[----:B------:R-:W-:Y:S06]  /*6300*/  BAR.SYNC.DEFER_BLOCKING 0x1, 0x80 ;  /* 0x0042000000007b1d */ /* 0x000fec0000010000 */
[----:B------:R-:W2:Y:S01]  /*6310*/  @P6 SYNCS.PHASECHK.TRANS64.TRYWAIT P0, [R32+URZ+0x50], R33 ;  /* 0x00005021200065a7 */ /* 0x000ea200080011ff */
[----:B------:R-:W-:Y:S01]  /*6320*/  BSSY B1, `(.L_x_97) ;  /* 0x0000020000017945 */ /* 0x000fe20003800000 */
[----:B--2---:R-:W-:Y:S03]  /*6330*/  @P6 SEL R115, RZ, 0x1, !P0 ;  /* 0x00000001ff736807 */ /* 0x004fe60004000000 */
[----:B------:R-:W-:Y:S05]  /*6340*/  @!P6 BRA `(.L_x_98) ;  /* 0x000000000074e947 */ /* 0x000fea0003800000 */
[----:B------:R-:W-:Y:S01]  /*6350*/  ISETP.NE.AND P1, PT, R124, RZ, PT ;  /* 0x000000ff7c00720c */ /* 0x000fe20003f25270 */
[----:B------:R-:W-:Y:S01]  /*6360*/  BSSY B0, `(.L_x_99) ;  /* 0x0000009000007945 */ /* 0x000fe20003800000 */
[----:B------:R-:W-:Y:S11]  /*6370*/  ISETP.NE.AND P0, PT, R115, RZ, PT ;  /* 0x000000ff7300720c */ /* 0x000ff60003f05270 */
[----:B------:R-:W-:Y:S05]  /*6380*/  @P1 IMAD R0, R105, 0x1000, R100 ;  /* 0x0000100069001824 */ /* 0x000fea00078e0264 */
[----:B------:R-:W-:Y:S05]  /*6390*/  @P1 IADD3 R2, PT, PT, R0, UR49, RZ ;  /* 0x0000003100021c10 */ /* 0x000fea000fffe0ff */
[----:B------:R-:W-:Y:S01]  /*63a0*/  @P1 IMAD.IADD R2, R2, 0x1, R125 ;  /* 0x0000000102021824 */ /* 0x000fe200078e027d */
[----:B------:R-:W-:Y:S06]  /*63b0*/  @P0 BRA `(.L_x_100) ;  /* 0x00000000000c0947 */ /* 0x000fec0003800000 */
[----:B------:R-:W-:Y:S04]  /*63c0*/  SHF.L.U32 R3, R104, 0x1f, RZ ;  /* 0x0000001f68037819 */ /* 0x000fe800000006ff */
[----:B------:R-:W2:Y:S02]  /*63d0*/  SYNCS.PHASECHK.TRANS64.TRYWAIT P0, [R32+URZ+0x50], R3 ;  /* 0x00005003200075a7 */ /* 0x000ea400080011ff */
[----:B--2---:R-:W-:Y:S05]  /*63e0*/  @!P0 BRA `(.L_x_101) ;  /* 0x0000001400c48947 */ /* 0x004fea0003800000 */
.L_x_100:
[----:B------:R-:W-:Y:S05]  /*63f0*/  BSYNC B0 ;  /* 0x0000000000007941 */ /* 0x000fea0003800000 */
.L_x_99:
[----:B------:R-:W-:Y:S01]  /*6400*/  ISETP.NE.AND P0, PT, R124, RZ, PT ;  /* 0x000000ff7c00720c */ /* 0x000fe20003f05270 */
[----:B--2---:R-:W-:Y:S02]  /*6410*/  VIADD R32, R32, 0x60 ;  /* 0x0000006020207836 */ /* 0x004fe40000000000 */
[----:B------:R-:W-:Y:S02]  /*6420*/  IMAD.U32 R3, RZ, RZ, UR37 ;  /* 0x00000025ff037e24 */ /* 0x000fe4000f8e00ff */
[----:B------:R-:W-:Y:S03]  /*6430*/  VIADD R105, R105, 0x1 ;  /* 0x0000000169697836 */ /* 0x000fe60000000000 */
[----:B------:R-:W-:Y:S05]  /*6440*/  PRMT R3, R3, 0x654, R32 ;  /* 0x0000065403037816 */ /* 0x000fea0000000020 */
[----:B------:R2:W3:Y:S04]  /*6450*/  @P0 LDS.128 R80, [R0+UR49+0x200] ;  /* 0x0002003100500984 */ /* 0x0004e80008000c00 */
[----:B------:R2:W4:Y:S01]  /*6460*/  @P0 LDS.128 R84, [R2+0x210] ;  /* 0x0002100002540984 */ /* 0x0005220000000c00 */
[C---:B------:R-:W-:Y:S01]  /*6470*/  ISETP.NE.AND P0, PT, R105.reuse, 0x2, PT ;  /* 0x000000026900780c */ /* 0x040fe20003f05270 */
[----:B------:R-:W-:Y:S01]  /*6480*/  @!PT LDS RZ, [RZ] ;  /* 0x00000000fffff984 */ /* 0x000fe20000000800 */
[----:B------:R-:W-:Y:S01]  /*6490*/  @!PT LDS RZ, [RZ] ;  /* 0x00000000fffff984 */ /* 0x000fe20000000800 */
[----:B------:R-:W-:Y:S01]  /*64a0*/  @!PT LDS RZ, [RZ] ;  /* 0x00000000fffff984 */ /* 0x000fe20000000800 */
[----:B------:R-:W-:Y:S01]  /*64b0*/  @!PT LDS RZ, [RZ] ;  /* 0x00000000fffff984 */ /* 0x000fe20000000800 */
[----:B------:R5:W-:Y:S06]  /*64c0*/  MEMBAR.ALL.CTA ;  /* 0x0000000000007992 */ /* 0x000bec0000008000 */
[----:B-----5:R-:W5:Y:S01]  /*64d0*/  FENCE.VIEW.ASYNC.S ;  /* 0x00000000000073c6 */ /* 0x020f620000000000 */
[----:B------:R-:W-:Y:S01]  /*64e0*/  SEL R105, R105, RZ, P0 ;  /* 0x000000ff69697207 */ /* 0x000fe20000000000 */
[----:B-----5:R5:W-:Y:S02]  /*64f0*/  SYNCS.ARRIVE.TRANS64.RED.A1T0 RZ, [R3+URZ], RZ ;  /* 0x000000ff03ff79a7 */ /* 0x020be400081004ff */
[----:B-----5:R-:W-:Y:S04]  /*6500*/  SEL R3, RZ, 0x1, P0 ;  /* 0x00000001ff037807 */ /* 0x020fe80000000000 */
[----:B--23--:R-:W-:Y:S02]  /*6510*/  LOP3.LUT R104, R104, R3, RZ, 0x3c, !PT ;  /* 0x0000000368687212 */ /* 0x00cfe400078e3cff */
.L_x_98:
[----:B------:R-:W-:Y:S05]  /*6520*/  BSYNC B1 ;  /* 0x0000000000017941 */ /* 0x000fea0003800000 */
.L_x_97:
[----:B------:R-:W-:Y:S05]  /*6530*/  VIADD R0, R48, 0x40 ;  /* 0x0000004030007836 */ /* 0x000fea0000000000 */
[----:B------:R-:W-:Y:S04]  /*6540*/  SHF.R.U32.HI R0, RZ, 0x15, R0 ;  /* 0x00000015ff007819 */ /* 0x000fe80000011600 */
[----:B------:R-:W-:Y:S11]  /*6550*/  LOP3.LUT P0, RZ, R0, 0x3, R101, 0x48, !PT ;  /* 0x0000000300ff7812 */ /* 0x000ff60007804865 */
[----:B------:R-:W-:Y:S02]  /*6560*/  @!UPT UIADD3 URZ, UPT, UPT, URZ, URZ, URZ ;  /* 0x000000fffffff290 */ /* 0x000fe4000fffe0ff */
[----:B------:R-:W-:Y:S05]  /*6570*/  @!P0 BRA `(.L_x_102) ;  /* 0x0000000000408947 */ /* 0x000fea0003800000 */
[----:B------:R-:W2:Y:S01]  /*6580*/  LDCU.64 UR8, c[0x4][0x70] ;  /* 0x01000e00ff0877ac */ /* 0x000ea20008000a00 */
[----:B------:R-:W-:Y:S01]  /*6590*/  MOV R3, 0x0 ;  /* 0x0000000000037802 */ /* 0x000fe20000000f00 */
[----:B------:R-:W-:Y:S02]  /*65a0*/  HFMA2 R12, -RZ, RZ, 0, 5.9604644775390625e-08 ;  /* 0x00000001ff0c7431 */ /* 0x000fe400000001ff */
[----:B------:R-:W-:Y:S02]  /*65b0*/  IMAD.MOV.U32 R8, RZ, RZ, 0x192 ;  /* 0x00000192ff087424 */ /* 0x000fe400078e00ff */
[----:B------:R-:W-:Y:S01]  /*65c0*/  IMAD.MOV.U32 R13, RZ, RZ, RZ ;  /* 0x000000ffff0d7224 */ /* 0x000fe200078e00ff */
[----:B------:R-:W3:Y:S01]  /*65d0*/  LDCU.64 UR6, c[0x4][0x78] ;  /* 0x01000f00ff0677ac */ /* 0x000ee20008000a00 */
[----:B------:R-:W1:Y:S01]  /*65e0*/  LDC.64 R2, c[0x4][R3] ;  /* 0x0100000003027b82 */ /* 0x000e620000000a00 */
[----:B------:R-:W5:Y:S01]  /*65f0*/  LDCU.64 UR4, c[0x4][0x10] ;  /* 0x01000200ff0477ac */ /* 0x000f620008000a00 */
[----:B--2---:R-:W-:Y:S01]  /*6600*/  MOV R5, UR9 ;  /* 0x0000000900057c02 */ /* 0x004fe20008000f00 */
[----:B------:R-:W-:Y:S01]  /*6610*/  IMAD.U32 R4, RZ, RZ, UR8 ;  /* 0x00000008ff047e24 */ /* 0x000fe2000f8e00ff */
[----:B---3--:R-:W-:Y:S01]  /*6620*/  MOV R7, UR7 ;  /* 0x0000000700077c02 */ /* 0x008fe20008000f00 */
[----:B------:R-:W-:Y:S01]  /*6630*/  IMAD.U32 R6, RZ, RZ, UR6 ;  /* 0x00000006ff067e24 */ /* 0x000fe2000f8e00ff */
[----:B-----5:R-:W-:Y:S01]  /*6640*/  MOV R11, UR5 ;  /* 0x00000005000b7c02 */ /* 0x020fe20008000f00 */
[----:B------:R-:W-:Y:S02]  /*6650*/  IMAD.U32 R10, RZ, RZ, UR4 ;  /* 0x00000004ff0a7e24 */ /* 0x000fe4000f8e00ff */
[----:B------:R-:W-:Y:S07]  /*6660*/  LEPC R20, `(.L_x_102) ;  /* 0x000000001014794e */ /* 0x000fee0000000000 */
[----:B-1--4-:R-:W-:Y:S05]  /*6670*/  CALL.ABS.NOINC R2 ;  /* 0x0000000002007343 */ /* 0x012fea0003c00000 */
.L_x_102:
[----:B------:R-:W-:Y:S01]  /*6680*/  ISETP.NE.AND P0, PT, R110, RZ, PT ;  /* 0x000000ff6e00720c */ /* 0x000fe20003f05270 */
[----:B------:R-:W-:Y:S05]  /*6690*/  WARPSYNC.ALL ;  /* 0x0000000000007948 */ /* 0x000fea0003800000 */
[----:B------:R-:W-:Y:S01]  /*66a0*/  R2UR UR4, R48 ;  /* 0x00000000300472ca */ /* 0x000fe200000e0000 */
[----:B------:R-:W-:Y:S01]  /*66b0*/  BSSY.RECONVERGENT B0, `(.L_x_103) ;  /* 0x000009c000007945 */ /* 0x000fe20003800200 */
[-C--:B------:R-:W-:Y:S02]  /*66c0*/  F2FP.F16.E4M3.UNPACK_B R51, R80.reuse ;  /* 0x00000050ff33723e */ /* 0x080fe400020006ff */
[----:B------:R-:W-:Y:S02]  /*66d0*/  F2FP.F16.E4M3.UNPACK_B R80, R80.H1 ;  /* 0x00000050ff50723e */ /* 0x000fe400030006ff */
[-C--:B------:R-:W-:Y:S01]  /*66e0*/  F2FP.F16.E4M3.UNPACK_B R55, R81.reuse ;  /* 0x00000051ff37723e */ /* 0x080fe200020006ff */
[--C-:B------:R-:W-:Y:S01]  /*66f0*/  HADD2.F32 R50, -RZ, R51.reuse.H0_H0 ;  /* 0x20000033ff327230 */ /* 0x100fe20000004100 */
[----:B------:R-:W-:Y:S01]  /*6700*/  F2FP.F16.E4M3.UNPACK_B R81, R81.H1 ;  /* 0x00000051ff51723e */ /* 0x000fe200030006ff */
[----:B------:R-:W-:Y:S01]  /*6710*/  HADD2.F32 R52, -RZ, R51.H1_H1 ;  /* 0x30000033ff347230 */ /* 0x000fe20000004100 */
[-C--:B------:R-:W-:Y:S01]  /*6720*/  F2FP.F16.E4M3.UNPACK_B R59, R82.reuse ;  /* 0x00000052ff3b723e */ /* 0x080fe200020006ff */
[--C-:B------:R-:W-:Y:S01]  /*6730*/  HADD2.F32 R51, -RZ, R80.reuse.H0_H0 ;  /* 0x20000050ff337230 */ /* 0x100fe20000004100 */
[----:B------:R-:W-:Y:S01]  /*6740*/  F2FP.F16.E4M3.UNPACK_B R82, R82.H1 ;  /* 0x00000052ff52723e */ /* 0x000fe200030006ff */
[----:B------:R-:W-:Y:S01]  /*6750*/  LDTM.16dp32bit_t0_t15.x32 R4, tmem[UR4+0x40] ;  /* 0x00004004000479ee */ /* 0x000fe20008a80000 */
[----:B------:R-:W2:Y:S01]  /*6760*/  LDTM.16dp32bit_t16_t31.x32 R4, tmem[UR4+0x60] ;  /* 0x00006004000479ee */ /* 0x000ea20008aa0000 */
[----:B------:R-:W-:Y:S01]  /*6770*/  NOP ;  /* 0x0000000000007918 */ /* 0x000fe20000000000 */
[--C-:B------:R-:W-:Y:S01]  /*6780*/  HADD2.F32 R53, -RZ, R55.reuse.H0_H0 ;  /* 0x20000037ff357230 */ /* 0x100fe20000004100 */
[----:B------:R-:W-:Y:S01]  /*6790*/  R2UR UR5, R113 ;  /* 0x00000000710572ca */ /* 0x000fe200000e0000 */
[----:B------:R-:W-:Y:S01]  /*67a0*/  HADD2.F32 R56, -RZ, R55.H1_H1 ;  /* 0x30000037ff387230 */ /* 0x000fe20000004100 */
[----:B------:R-:W-:Y:S01]  /*67b0*/  F2FP.F16.E4M3.UNPACK_B R63, R83 ;  /* 0x00000053ff3f723e */ /* 0x000fe200020006ff */
[--C-:B------:R-:W-:Y:S01]  /*67c0*/  HADD2.F32 R57, -RZ, R59.reuse.H0_H0 ;  /* 0x2000003bff397230 */ /* 0x100fe20000004100 */
[----:B----4-:R-:W-:Y:S01]  /*67d0*/  F2FP.F16.E4M3.UNPACK_B R67, R84 ;  /* 0x00000054ff43723e */ /* 0x010fe200020006ff */
[----:B------:R-:W-:Y:S01]  /*67e0*/  HADD2.F32 R60, -RZ, R59.H1_H1 ;  /* 0x3000003bff3c7230 */ /* 0x000fe20000004100 */
[----:B------:R-:W-:Y:S01]  /*67f0*/  F2FP.F16.E4M3.UNPACK_B R71, R85 ;  /* 0x00000055ff47723e */ /* 0x000fe200020006ff */
[--C-:B------:R-:W-:Y:S01]  /*6800*/  HADD2.F32 R61, -RZ, R63.reuse.H0_H0 ;  /* 0x2000003fff3d7230 */ /* 0x100fe20000004100 */
[----:B------:R-:W-:Y:S01]  /*6810*/  F2FP.F16.E4M3.UNPACK_B R75, R86 ;  /* 0x00000056ff4b723e */ /* 0x000fe200020006ff */
[----:B------:R-:W-:Y:S01]  /*6820*/  HADD2.F32 R64, -RZ, R63.H1_H1 ;  /* 0x3000003fff407230 */ /* 0x000fe20000004100 */
[----:B------:R-:W-:Y:S01]  /*6830*/  F2FP.F16.E4M3.UNPACK_B R77, R87 ;  /* 0x00000057ff4d723e */ /* 0x000fe200020006ff */
[--C-:B------:R-:W-:Y:S01]  /*6840*/  HADD2.F32 R65, -RZ, R67.reuse.H0_H0 ;  /* 0x20000043ff417230 */ /* 0x100fe20000004100 */
[----:B------:R-:W-:Y:S01]  /*6850*/  F2FP.F16.E4M3.UNPACK_B R83, R83.H1 ;  /* 0x00000053ff53723e */ /* 0x000fe200030006ff */
[----:B------:R-:W-:Y:S01]  /*6860*/  UIADD3 UR5, UPT, UPT, UR5, 0xc0, URZ ;  /* 0x000000c005057890 */ /* 0x000fe2000fffe0ff */
[----:B------:R-:W-:Y:S01]  /*6870*/  HADD2.F32 R67, -RZ, R67.H1_H1 ;  /* 0x30000043ff437230 */ /* 0x000fe20000004100 */
[----:B------:R-:W-:Y:S01]  /*6880*/  F2FP.F16.E4M3.UNPACK_B R84, R84.H1 ;  /* 0x00000054ff54723e */ /* 0x000fe200030006ff */
[--C-:B------:R-:W-:Y:S01]  /*6890*/  HADD2.F32 R69, -RZ, R71.reuse.H0_H0 ;  /* 0x20000047ff457230 */ /* 0x100fe20000004100 */
[----:B------:R-:W-:Y:S01]  /*68a0*/  UPRMT UR5, UR37, 0x654, UR5 ;  /* 0x0000065425057896 */ /* 0x000fe20008000005 */
[----:B------:R-:W-:Y:S01]  /*68b0*/  HADD2.F32 R72, -RZ, R71.H1_H1 ;  /* 0x30000047ff487230 */ /* 0x000fe20000004100 */
[----:B------:R-:W-:Y:S01]  /*68c0*/  F2FP.F16.E4M3.UNPACK_B R85, R85.H1 ;  /* 0x00000055ff55723e */ /* 0x000fe200030006ff */
[--C-:B------:R-:W-:Y:S02]  /*68d0*/  HADD2.F32 R73, -RZ, R75.reuse.H0_H0 ;  /* 0x2000004bff497230 */ /* 0x100fe40000004100 */
[C---:B--2---:R-:W-:Y:S01]  /*68e0*/  FMUL R4, R47.reuse, R4 ;  /* 0x000000042f047220 */ /* 0x044fe20000400000 */
[C---:B------:R-:W-:Y:S01]  /*68f0*/  FMUL R5, R47.reuse, R5 ;  /* 0x000000052f057220 */ /* 0x040fe20000400000 */
[C---:B------:R-:W-:Y:S01]  /*6900*/  FMUL R8, R47.reuse, R8 ;  /* 0x000000082f087220 */ /* 0x040fe20000400000 */
[----:B------:R-:W-:Y:S01]  /*6910*/  FMUL R9, R47, R9 ;  /* 0x000000092f097220 */ /* 0x000fe20000400000 */
[C---:B------:R-:W-:Y:S01]  /*6920*/  FFMA R4, R49.reuse, R50, R4 ;  /* 0x0000003231047223 */ /* 0x040fe20000000004 */
[----:B------:R-:W-:Y:S01]  /*6930*/  SYNCS.ARRIVE.TRANS64.RED.A1T0 RZ, [UR5], RZ ;  /* 0x000000ffffff79a7 */ /* 0x000fe20008100405 */
        /* <DEDUP_REMOVED lines=18> */
[--C-:B------:R-:W-:Y:S02]  /*6a60*/  HADD2.F32 R55, -RZ, R81.reuse.H0_H0 ;  /* 0x20000051ff377230 */ /* 0x100fe40000004100 */
[----:B------:R-:W-:Y:S01]  /*6a70*/  FMUL R10, R47, R10 ;  /* 0x0000000a2f0a7220 */ /* 0x000fe20000400000 */
[C---:B------:R-:W-:Y:S01]  /*6a80*/  FFMA R6, R49.reuse, R51, R6 ;  /* 0x0000003331067223 */ /* 0x040fe20000000006 */
[----:B------:R-:W-:Y:S02]  /*6a90*/  HADD2.F32 R58, -RZ, R81.H1_H1 ;  /* 0x30000051ff3a7230 */ /* 0x000fe40000004100 */
[C---:B------:R-:W-:Y:S01]  /*6aa0*/  FFMA R7, R49.reuse, R54, R7 ;  /* 0x0000003631077223 */ /* 0x040fe20000000007 */
[C---:B------:R-:W-:Y:S01]  /*6ab0*/  FFMA R8, R49.reuse, R53, R8 ;  /* 0x0000003531087223 */ /* 0x040fe20000000008 */
[C---:B------:R-:W-:Y:S01]  /*6ac0*/  FFMA R9, R49.reuse, R56, R9 ;  /* 0x0000003831097223 */ /* 0x040fe20000000009 */
[----:B------:R-:W-:Y:S01]  /*6ad0*/  FFMA R10, R49, R55, R10 ;  /* 0x00000037310a7223 */ /* 0x000fe2000000000a */
[----:B------:R-:W-:Y:S01]  /*6ae0*/  HADD2.F32 R51, -RZ, R77.H0_H0 ;  /* 0x2000004dff337230 */ /* 0x000fe20000004100 */
[----:B-1----:R-:W-:Y:S01]  /*6af0*/  F2FP.SATFINITE.E4M3.F32.PACK_AB_MERGE_C R116, R7, R6, RZ ;  /* 0x000000060774723e */ /* 0x002fe200048070ff */
[C---:B------:R-:W-:Y:S01]  /*6b00*/  FMUL R11, R47.reuse, R11 ;  /* 0x0000000b2f0b7220 */ /* 0x040fe20000400000 */
[--C-:B------:R-:W-:Y:S02]  /*6b10*/  HADD2.F32 R59, -RZ, R82.reuse.H0_H0 ;  /* 0x20000052ff3b7230 */ /* 0x100fe40000004100 */
[----:B------:R-:W-:Y:S01]  /*6b20*/  FMUL R14, R47, R14 ;  /* 0x0000000e2f0e7220 */ /* 0x000fe20000400000 */
[----:B------:R-:W-:Y:S01]  /*6b30*/  HADD2.F32 R62, -RZ, R82.H1_H1 ;  /* 0x30000052ff3e7230 */ /* 0x000fe20000004100 */
[----:B------:R-:W-:Y:S01]  /*6b40*/  F2FP.SATFINITE.E4M3.F32.PACK_AB_MERGE_C R116, R5, R4, R116 ;  /* 0x000000040574723e */ /* 0x000fe20004807074 */
[C---:B------:R-:W-:Y:S01]  /*6b50*/  FFMA R11, R49.reuse, R58, R11 ;  /* 0x0000003a310b7223 */ /* 0x040fe2000000000b */
[C---:B------:R-:W-:Y:S01]  /*6b60*/  FFMA R12, R49.reuse, R57, R12 ;  /* 0x00000039310c7223 */ /* 0x040fe2000000000c */
[C---:B------:R-:W-:Y:S01]  /*6b70*/  FFMA R13, R49.reuse, R60, R13 ;  /* 0x0000003c310d7223 */ /* 0x040fe2000000000d */
[----:B------:R-:W-:Y:S01]  /*6b80*/  F2FP.F16.E4M3.UNPACK_B R86, R86.H1 ;  /* 0x00000056ff56723e */ /* 0x000fe200030006ff */
[----:B------:R-:W-:Y:S01]  /*6b90*/  FFMA R14, R49, R59, R14 ;  /* 0x0000003b310e7223 */ /* 0x000fe2000000000e */
[----:B------:R-:W-:Y:S01]  /*6ba0*/  F2FP.SATFINITE.E4M3.F32.PACK_AB_MERGE_C R117, R11, R10, RZ ;  /* 0x0000000a0b75723e */ /* 0x000fe200048070ff */
[C---:B------:R-:W-:Y:S01]  /*6bb0*/  FMUL R15, R47.reuse, R15 ;  /* 0x0000000f2f0f7220 */ /* 0x040fe20000400000 */
[--C-:B------:R-:W-:Y:S02]  /*6bc0*/  HADD2.F32 R63, -RZ, R83.reuse.H0_H0 ;  /* 0x20000053ff3f7230 */ /* 0x100fe40000004100 */
[----:B------:R-:W-:Y:S01]  /*6bd0*/  FMUL R18, R47, R18 ;  /* 0x000000122f127220 */ /* 0x000fe20000400000 */
[----:B------:R-:W-:Y:S01]  /*6be0*/  HADD2.F32 R66, -RZ, R83.H1_H1 ;  /* 0x30000053ff427230 */ /* 0x000fe20000004100 */
[----:B------:R-:W-:Y:S01]  /*6bf0*/  F2FP.SATFINITE.E4M3.F32.PACK_AB_MERGE_C R117, R9, R8, R117 ;  /* 0x000000080975723e */ /* 0x000fe20004807075 */
[C---:B------:R-:W-:Y:S01]  /*6c00*/  FFMA R15, R49.reuse, R62, R15 ;  /* 0x0000003e310f7223 */ /* 0x040fe2000000000f */
[C---:B------:R-:W-:Y:S01]  /*6c10*/  FFMA R16, R49.reuse, R61, R16 ;  /* 0x0000003d31107223 */ /* 0x040fe20000000010 */
[----:B------:R-:W-:Y:S01]  /*6c20*/  FFMA R17, R49, R64, R17 ;  /* 0x0000004031117223 */ /* 0x000fe20000000011 */
[----:B------:R-:W-:Y:S01]  /*6c30*/  FMUL R19, R47, R19 ;  /* 0x000000132f137220 */ /* 0x000fe20000400000 */
        /* <DEDUP_REMOVED lines=15> */
[----:B------:R-:W-:Y:S01]  /*6d30*/  F2FP.F16.E4M3.UNPACK_B R87, R87.H1 ;  /* 0x00000057ff57723e */ /* 0x000fe200030006ff */
        /* <DEDUP_REMOVED lines=32> */
[----:B------:R-:W-:Y:S03]  /*6f40*/  IADD3 R79, PT, PT, R44, 0x1, RZ ;  /* 0x000000012c4f7810 */ /* 0x000fe60007ffe0ff */
        /* <DEDUP_REMOVED lines=9> */
[----:B------:R-:W-:Y:S02]  /*6fe0*/  UIADD3 UR8, UP0, UPT, UR52, 0x680, URZ ;  /* 0x0000068034087890 */ /* 0x000fe4000ff1e0ff */
[----:B------:R-:W-:Y:S02]  /*6ff0*/  UIADD3 UR5, UPT, UPT, UR41, 0x40, URZ ;  /* 0x0000004029057890 */ /* 0x000fe4000fffe0ff */
[----:B------:R-:W-:Y:S02]  /*7000*/  UIADD3 UR4, UPT, UPT, UR49, 0x3200, URZ ;  /* 0x0000320031047890 */ /* 0x000fe4000fffe0ff */
[----:B------:R-:W-:Y:S01]  /*7010*/  UIADD3.X UR9, UPT, UPT, URZ, UR53, URZ, UP0, !UPT ;  /* 0x00000035ff097290 */ /* 0x000fe200087fe4ff */
[----:B------:R-:W-:Y:S01]  /*7020*/  UMOV UR6, UR42 ;  /* 0x0000002a00067c82 */ /* 0x000fe20008000000 */
[----:B------:R-:W-:Y:S07]  /*7030*/  UMOV UR7, UR36 ;  /* 0x0000002400077c82 */ /* 0x000fee0008000000 */
[----:B------:R2:W-:Y:S01]  /*7040*/  UTMASTG.3D [UR4], [UR8] ;  /* 0x00000004080073b5 */ /* 0x0005e20008010000 */
[----:B------:R0:W-:Y:S01]  /*7050*/  UTMACMDFLUSH ;  /* 0x00000000000079b7 */ /* 0x0001e20000000000 */
[----:B--2---:R-:W-:Y:S04]  /*7060*/  DEPBAR.LE SB0, 0x1 ;  /* 0x000080400000791a */ /* 0x004fe80000000000 */
.L_x_104:
[----:B------:R-:W-:Y:S05]  /*7070*/  BSYNC.RECONVERGENT B0 ;  /* 0x0000000000007941 */ /* 0x000fea0003800200 */
.L_x_103:
[----:B------:R-:W-:Y:S01]  /*7080*/  BAR.SYNC.DEFER_BLOCKING 0x1, 0x80 ;  /* 0x0042000000007b1d */ /* 0x000fe20000010000 */
[----:B------:R-:W-:Y:S01]  /*7090*/  ISETP.NE.AND P2, PT, R111, RZ, PT ;  /* 0x000000ff6f00720c */ /* 0x000fe20003f45270 */
[----:B------:R-:W-:Y:S01]  /*70a0*/  IMAD.IADD R20, R43, 0x1, R94 ;  /* 0x000000012b147824 */ /* 0x000fe200078e025e */
[----:B------:R-:W-:Y:S01]  /*70b0*/  ISETP.NE.AND P0, PT, R112, 0x2, PT ;  /* 0x000000027000780c */ /* 0x000fe20003f05270 */
[----:B------:R-:W-:Y:S01]  /*70c0*/  IMAD.IADD R21, R45, 0x1, R96 ;  /* 0x000000012d157824 */ /* 0x000fe200078e0260 */
[----:B------:R-:W-:Y:S02]  /*70d0*/  ISETP.NE.AND P1, PT, R79, 0x4, PT ;  /* 0x000000044f00780c */ /* 0x000fe40003f25270 */
[----:B------:R-:W-:Y:S02]  /*70e0*/  SEL R3, RZ, 0x1, P0 ;  /* 0x00000001ff037807 */ /* 0x000fe40000000000 */
[----:B------:R-:W-:Y:S02]  /*70f0*/  SEL R0, RZ, 0x1, P1 ;  /* 0x00000001ff007807 */ /* 0x000fe40000800000 */
[----:B------:R-:W-:Y:S02]  /*7100*/  LOP3.LUT R106, R106, R3, RZ, 0x3c, !PT ;  /* 0x000000036a6a7212 */ /* 0x000fe400078e3cff */
[----:B------:R-:W-:Y:S02]  /*7110*/  LOP3.LUT R107, R107, R0, RZ, 0x3c, !PT ;  /* 0x000000006b6b7212 */ /* 0x000fe400078e3cff */
[----:B------:R-:W-:Y:S02]  /*7120*/  @P2 R2UR UR36, R103 ;  /* 0x00000000672422ca */ /* 0x000fe400000e0000 */
[----:B------:R-:W-:Y:S02]  /*7130*/  SEL R112, R112, RZ, P0 ;  /* 0x000000ff70707207 */ /* 0x000fe40000000000 */
[----:B------:R-:W-:Y:S01]  /*7140*/  SEL R44, R79, RZ, P1 ;  /* 0x000000ff4f2c7207 */ /* 0x000fe20000800000 */
[----:B------:R-:W-:Y:S10]  /*7150*/  @P2 BRA `(.L_x_105) ;  /* 0xffffffd400f82947 */ /* 0x000ff4000383ffff */
[----:B------:R-:W-:Y:S05]  /*7160*/  EXIT ;  /* 0x000000000000794d */ /* 0x000fea0003800000 */
.L_x_19:
[----:B--2---:R2:W1:Y:S02]  /*7170*/  SYNCS.PHASECHK.TRANS64.TRYWAIT P0, [R3+URZ+0xf0], R2 ;  /* 0x0000f002030075a7 */ /* 0x00446400080011ff */
[----:B-1----:R-:W-:Y:S05]  /*7180*/  @!P0 NANOSLEEP.SYNCS 0x989680 ;  /* 0x009896800000895d */ /* 0x002fea0003900000 */
[----:B------:R-:W1:Y:S02]  /*7190*/  @!P0 SYNCS.PHASECHK.TRANS64 P0, [R3+URZ+0xf0], R2 ;  /* 0x0000f002030085a7 */ /* 0x000e6400080010ff */
[----:B-1----:R-:W-:Y:S05]  /*71a0*/  @!P0 BRA `(.L_x_19) ;  /* 0xfffffffc00f08947 */ /* 0x002fea000383ffff */
[----:B------:R-:W-:Y:S05]  /*71b0*/  BRA `(.L_x_106) ;  /* 0xffffffa400047947 */ /* 0x000fea000383ffff */
.L_x_22:
[----:B-1----:R-:W-:-:S07]  /*71c0*/  MOV R2, UR33 ;  /* 0x0000002100027c02 */ /* 0x002fce0008000f00 */
.L_x_107:
[----:B-1----:R1:W2:Y:S02]  /*71d0*/  SYNCS.PHASECHK.TRANS64.TRYWAIT P0, [R2+URZ+0x28], R5 ;  /* 0x00002805020075a7 */ /* 0x0022a400080011ff */
[----:B--2---:R-:W-:Y:S05]  /*71e0*/  @!P0 NANOSLEEP.SYNCS 0x989680 ;  /* 0x009896800000895d */ /* 0x004fea0003900000 */
[----:B------:R-:W2:Y:S02]  /*71f0*/  @!P0 SYNCS.PHASECHK.TRANS64 P0, [R2+URZ+0x28], R5 ;  /* 0x00002805020085a7 */ /* 0x000ea400080010ff */
[----:B--2---:R-:W-:Y:S05]  /*7200*/  @!P0 BRA `(.L_x_107) ;  /* 0xfffffffc00f08947 */ /* 0x004fea000383ffff */
[----:B------:R-:W-:Y:S05]  /*7210*/  BRA `(.L_x_21) ;  /* 0xffffffa400547947 */ /* 0x000fea000383ffff */
.L_x_28:
[----:B-1----:R-:W-:-:S07]  /*7220*/  MOV R2, UR17 ;  /* 0x0000001100027c02 */ /* 0x002fce0008000f00 */
.L_x_108:
[----:B-1----:R1:W2:Y:S02]  /*7230*/  SYNCS.PHASECHK.TRANS64.TRYWAIT P0, [R2+URZ+0x28], R5 ;  /* 0x00002805020075a7 */ /* 0x0022a400080011ff */
[----:B--2---:R-:W-:Y:S05]  /*7240*/  @!P0 NANOSLEEP.SYNCS 0x989680 ;  /* 0x009896800000895d */ /* 0x004fea0003900000 */
[----:B------:R-:W2:Y:S02]  /*7250*/  @!P0 SYNCS.PHASECHK.TRANS64 P0, [R2+URZ+0x28], R5 ;  /* 0x00002805020085a7 */ /* 0x000ea400080010ff */
[----:B--2---:R-:W-:Y:S05]  /*7260*/  @!P0 BRA `(.L_x_108) ;  /* 0xfffffffc00f08947 */ /* 0x004fea000383ffff */
[----:B------:R-:W-:Y:S05]  /*7270*/  BRA `(.L_x_27) ;  /* 0xffffffa400fc7947 */ /* 0x000fea000383ffff */
.L_x_32:
[----:B-1----:R1:W2:Y:S02]  /*7280*/  SYNCS.PHASECHK.TRANS64.TRYWAIT P0, [R2+URZ+0x80], R3 ;  /* 0x00008003020075a7 */ /* 0x0022a400080011ff */
[----:B--2---:R-:W-:Y:S05]  /*7290*/  @!P0 NANOSLEEP.SYNCS 0x989680 ;  /* 0x009896800000895d */ /* 0x004fea0003900000 */
[----:B------:R-:W2:Y:S02]  /*72a0*/  @!P0 SYNCS.PHASECHK.TRANS64 P0, [R2+URZ+0x80], R3 ;  /* 0x00008003020085a7 */ /* 0x000ea400080010ff */
[----:B--2---:R-:W-:Y:S05]  /*72b0*/  @!P0 BRA `(.L_x_32) ;  /* 0xfffffffc00f08947 */ /* 0x004fea000383ffff */
[----:B------:R-:W-:Y:S05]  /*72c0*/  BRA `(.L_x_109) ;  /* 0xffffffa8008c7947 */ /* 0x000fea000383ffff */
.L_x_36:
[----:B----4-:R-:W-:-:S07]  /*72d0*/  MOV R0, UR5 ;  /* 0x0000000500007c02 */ /* 0x010fce0008000f00 */
.L_x_110:
[----:B-1----:R1:W2:Y:S02]  /*72e0*/  SYNCS.PHASECHK.TRANS64.TRYWAIT P0, [R0+URZ], R3 ;  /* 0x00000003000075a7 */ /* 0x0022a400080011ff */
[----:B--2---:R-:W-:Y:S05]  /*72f0*/  @!P0 NANOSLEEP.SYNCS 0x989680 ;  /* 0x009896800000895d */ /* 0x004fea0003900000 */
[----:B------:R-:W2:Y:S02]  /*7300*/  @!P0 SYNCS.PHASECHK.TRANS64 P0, [R0+URZ], R3 ;  /* 0x00000003000085a7 */ /* 0x000ea400080010ff */
[----:B--2---:R-:W-:Y:S05]  /*7310*/  @!P0 BRA `(.L_x_110) ;  /* 0xfffffffc00f08947 */ /* 0x004fea000383ffff */
[----:B------:R-:W-:Y:S05]  /*7320*/  BRA `(.L_x_111) ;  /* 0xffffffac00fc7947 */ /* 0x000fea000383ffff */
.L_x_37:
[----:B----4-:R-:W-:-:S07]  /*7330*/  MOV R0, UR5 ;  /* 0x0000000500007c02 */ /* 0x010fce0008000f00 */
.L_x_112:
[----:B-1----:R1:W2:Y:S02]  /*7340*/  SYNCS.PHASECHK.TRANS64.TRYWAIT P0, [R0+URZ], R3 ;  /* 0x00000003000075a7 */ /* 0x0022a400080011ff */
[----:B--2---:R-:W-:Y:S05]  /*7350*/  @!P0 NANOSLEEP.SYNCS 0x989680 ;  /* 0x009896800000895d */ /* 0x004fea0003900000 */
[----:B------:R-:W2:Y:S02]  /*7360*/  @!P0 SYNCS.PHASECHK.TRANS64 P0, [R0+URZ], R3 ;  /* 0x00000003000085a7 */ /* 0x000ea400080010ff */
[----:B--2---:R-:W-:Y:S05]  /*7370*/  @!P0 BRA `(.L_x_112) ;  /* 0xfffffffc00f08947 */ /* 0x004fea000383ffff */
[----:B------:R-:W-:Y:S05]  /*7380*/  BRA `(.L_x_113) ;  /* 0xffffffb000087947 */ /* 0x000fea000383ffff */
.L_x_38:
[----:B----4-:R-:W-:-:S07]  /*7390*/  MOV R0, UR5 ;  /* 0x0000000500007c02 */ /* 0x010fce0008000f00 */
.L_x_114:
[----:B-1----:R1:W2:Y:S02]  /*73a0*/  SYNCS.PHASECHK.TRANS64.TRYWAIT P0, [R0+URZ], R3 ;  /* 0x00000003000075a7 */ /* 0x0022a400080011ff */
[----:B--2---:R-:W-:Y:S05]  /*73b0*/  @!P0 NANOSLEEP.SYNCS 0x989680 ;  /* 0x009896800000895d */ /* 0x004fea0003900000 */
[----:B------:R-:W2:Y:S02]  /*73c0*/  @!P0 SYNCS.PHASECHK.TRANS64 P0, [R0+URZ], R3 ;  /* 0x00000003000085a7 */ /* 0x000ea400080010ff */
[----:B--2---:R-:W-:Y:S05]  /*73d0*/  @!P0 BRA `(.L_x_114) ;  /* 0xfffffffc00f08947 */ /* 0x004fea000383ffff */
[----:B------:R-:W-:Y:S05]  /*73e0*/  BRA `(.L_x_115) ;  /* 0xffffffb000147947 */ /* 0x000fea000383ffff */
.L_x_39:
[----:B----4-:R-:W-:-:S07]  /*73f0*/  MOV R0, UR5 ;  /* 0x0000000500007c02 */ /* 0x010fce0008000f00 */
.L_x_116:
[----:B-1----:R1:W2:Y:S02]  /*7400*/  SYNCS.PHASECHK.TRANS64.TRYWAIT P0, [R0+URZ], R3 ;  /* 0x00000003000075a7 */ /* 0x0022a400080011ff */
[----:B--2---:R-:W-:Y:S05]  /*7410*/  @!P0 NANOSLEEP.SYNCS 0x989680 ;  /* 0x009896800000895d */ /* 0x004fea0003900000 */
[----:B------:R-:W2:Y:S02]  /*7420*/  @!P0 SYNCS.PHASECHK.TRANS64 P0, [R0+URZ], R3 ;  /* 0x00000003000085a7 */ /* 0x000ea400080010ff */
[----:B--2---:R-:W-:Y:S05]  /*7430*/  @!P0 BRA `(.L_x_116) ;  /* 0xfffffffc00f08947 */ /* 0x004fea000383ffff */
[----:B------:R-:W-:Y:S05]  /*7440*/  BRA `(.L_x_117) ;  /* 0xffffffb000207947 */ /* 0x000fea000383ffff */
.L_x_42:
[----:B-1----:R1:W2:Y:S02]  /*7450*/  SYNCS.PHASECHK.TRANS64.TRYWAIT P0, [R0+URZ+0xe0], R5 ;  /* 0x0000e005000075a7 */ /* 0x0022a400080011ff */
[----:B--2---:R-:W-:Y:S05]  /*7460*/  @!P0 NANOSLEEP.SYNCS 0x989680 ;  /* 0x009896800000895d */ /* 0x004fea0003900000 */
[----:B------:R-:W2:Y:S02]  /*7470*/  @!P0 SYNCS.PHASECHK.TRANS64 P0, [R0+URZ+0xe0], R5 ;  /* 0x0000e005000085a7 */ /* 0x000ea400080010ff */
[----:B--2---:R-:W-:Y:S05]  /*7480*/  @!P0 BRA `(.L_x_42) ;  /* 0xfffffffc00f08947 */ /* 0x004fea000383ffff */
[----:B------:R-:W-:Y:S05]  /*7490*/  BRA `(.L_x_118) ;  /* 0xffffffb0007c7947 */ /* 0x000fea000383ffff */
.L_x_43:
[----:B------:R-:W-:-:S07]  /*74a0*/  MOV R0, UR5 ;  /* 0x0000000500007c02 */ /* 0x000fce0008000f00 */
.L_x_119:
[----:B-1----:R1:W2:Y:S02]  /*74b0*/  SYNCS.PHASECHK.TRANS64.TRYWAIT P0, [R0+URZ+0x90], R5 ;  /* 0x00009005000075a7 */ /* 0x0022a400080011ff */
[----:B--2---:R-:W-:Y:S05]  /*74c0*/  @!P0 NANOSLEEP.SYNCS 0x989680 ;  /* 0x009896800000895d */ /* 0x004fea0003900000 */
[----:B------:R-:W2:Y:S02]  /*74d0*/  @!P0 SYNCS.PHASECHK.TRANS64 P0, [R0+URZ+0x90], R5 ;  /* 0x00009005000085a7 */ /* 0x000ea400080010ff */
[----:B--2---:R-:W-:Y:S05]  /*74e0*/  @!P0 BRA `(.L_x_119) ;  /* 0xfffffffc00f08947 */ /* 0x004fea000383ffff */
[----:B------:R-:W-:Y:S05]  /*74f0*/  BRA `(.L_x_120) ;  /* 0xffffffb0008c7947 */ /* 0x000fea000383ffff */
.L_x_44:
[----:B-1----:R1:W2:Y:S02]  /*7500*/  SYNCS.PHASECHK.TRANS64.TRYWAIT P1, [R0+URZ+0x80], R5 ;  /* 0x00008005000075a7 */ /* 0x0022a400080211ff */
[----:B--2---:R-:W-:Y:S05]  /*7510*/  @!P1 NANOSLEEP.SYNCS 0x989680 ;  /* 0x009896800000995d */ /* 0x004fea0003900000 */
[----:B------:R-:W2:Y:S02]  /*7520*/  @!P1 SYNCS.PHASECHK.TRANS64 P1, [R0+URZ+0x80], R5 ;  /* 0x00008005000095a7 */ /* 0x000ea400080210ff */
[----:B--2---:R-:W-:Y:S05]  /*7530*/  @!P1 BRA `(.L_x_44) ;  /* 0xfffffffc00f09947 */ /* 0x004fea000383ffff */
[----:B------:R-:W-:Y:S05]  /*7540*/  BRA `(.L_x_121) ;  /* 0xffffffb000bc7947 */ /* 0x000fea000383ffff */
.L_x_47:
[----:B------:R-:W-:-:S07]  /*7550*/  MOV R0, UR5 ;  /* 0x0000000500007c02 */ /* 0x000fce0008000f00 */
.L_x_122:
[----:B-1----:R1:W2:Y:S02]  /*7560*/  SYNCS.PHASECHK.TRANS64.TRYWAIT P0, [R0+URZ+0x90], R3 ;  /* 0x00009003000075a7 */ /* 0x0022a400080011ff */
[----:B--2---:R-:W-:Y:S05]  /*7570*/  @!P0 NANOSLEEP.SYNCS 0x989680 ;  /* 0x009896800000895d */ /* 0x004fea0003900000 */
[----:B------:R-:W2:Y:S02]  /*7580*/  @!P0 SYNCS.PHASECHK.TRANS64 P0, [R0+URZ+0x90], R3 ;  /* 0x00009003000085a7 */ /* 0x000ea400080010ff */
[----:B--2---:R-:W-:Y:S05]  /*7590*/  @!P0 BRA `(.L_x_122) ;  /* 0xfffffffc00f08947 */ /* 0x004fea000383ffff */
[----:B------:R-:W-:Y:S05]  /*75a0*/  BRA `(.L_x_46) ;  /* 0xffffffb400107947 */ /* 0x000fea000383ffff */
.L_x_54:
[----:B-1----:R1:W2:Y:S02]  /*75b0*/  SYNCS.PHASECHK.TRANS64.TRYWAIT P1, [R0+URZ+0x80], R5 ;  /* 0x00008005000075a7 */ /* 0x0022a400080211ff */
[----:B--2---:R-:W-:Y:S05]  /*75c0*/  @!P1 NANOSLEEP.SYNCS 0x989680 ;  /* 0x009896800000995d */ /* 0x004fea0003900000 */
[----:B------:R-:W2:Y:S02]  /*75d0*/  @!P1 SYNCS.PHASECHK.TRANS64 P1, [R0+URZ+0x80], R5 ;  /* 0x00008005000095a7 */ /* 0x000ea400080210ff */
[----:B--2---:R-:W-:Y:S05]  /*75e0*/  @!P1 BRA `(.L_x_54) ;  /* 0xfffffffc00f09947 */ /* 0x004fea000383ffff */
[----:B------:R-:W-:Y:S05]  /*75f0*/  BRA `(.L_x_123) ;  /* 0xffffffb800707947 */ /* 0x000fea000383ffff */
.L_x_55:
[----:B------:R-:W-:-:S07]  /*7600*/  MOV R3, UR8 ;  /* 0x0000000800037c02 */ /* 0x000fce0008000f00 */
.L_x_124:
[----:B-1----:R1:W2:Y:S02]  /*7610*/  SYNCS.PHASECHK.TRANS64.TRYWAIT P0, [R3+URZ+0xc0], R0 ;  /* 0x0000c000030075a7 */ /* 0x0022a400080011ff */
[----:B--2---:R-:W-:Y:S05]  /*7620*/  @!P0 NANOSLEEP.SYNCS 0x989680 ;  /* 0x009896800000895d */ /* 0x004fea0003900000 */
[----:B------:R-:W2:Y:S02]  /*7630*/  @!P0 SYNCS.PHASECHK.TRANS64 P0, [R3+URZ+0xc0], R0 ;  /* 0x0000c000030085a7 */ /* 0x000ea400080010ff */
[----:B--2---:R-:W-:Y:S05]  /*7640*/  @!P0 BRA `(.L_x_124) ;  /* 0xfffffffc00f08947 */ /* 0x004fea000383ffff */
[----:B------:R-:W-:Y:S05]  /*7650*/  BRA `(.L_x_125) ;  /* 0xffffffb800c07947 */ /* 0x000fea000383ffff */
.L_x_58:
[----:B------:R-:W-:Y:S07]  /*7660*/  MOV R0, UR7 ;  /* 0x0000000700007c02 */ /* 0x000fee0008000f00 */
.L_x_126:
[----:B-1----:R1:W2:Y:S02]  /*7670*/  SYNCS.PHASECHK.TRANS64.TRYWAIT P0, [R0+URZ], R3 ;  /* 0x00000003000075a7 */ /* 0x0022a400080011ff */
[----:B--2---:R-:W-:Y:S05]  /*7680*/  @!P0 NANOSLEEP.SYNCS 0x989680 ;  /* 0x009896800000895d */ /* 0x004fea0003900000 */
[----:B------:R-:W2:Y:S02]  /*7690*/  @!P0 SYNCS.PHASECHK.TRANS64 P0, [R0+URZ], R3 ;  /* 0x00000003000085a7 */ /* 0x000ea400080010ff */
[----:B--2---:R-:W-:Y:S05]  /*76a0*/  @!P0 BRA `(.L_x_126) ;  /* 0xfffffffc00f08947 */ /* 0x004fea000383ffff */
[----:B------:R-:W-:Y:S05]  /*76b0*/  BRA `(.L_x_57) ;  /* 0xffffffb800dc7947 */ /* 0x000fea000383ffff */
.L_x_61:
[----:B------:R-:W-:-:S07]  /*76c0*/  MOV R0, UR5 ;  /* 0x0000000500007c02 */ /* 0x000fce0008000f00 */
.L_x_127:
[----:B--2---:R2:W3:Y:S02]  /*76d0*/  SYNCS.PHASECHK.TRANS64.TRYWAIT P0, [R0+URZ], R3 ;  /* 0x00000003000075a7 */ /* 0x0044e400080011ff */
[----:B---3--:R-:W-:Y:S05]  /*76e0*/  @!P0 NANOSLEEP.SYNCS 0x989680 ;  /* 0x009896800000895d */ /* 0x008fea0003900000 */
[----:B------:R-:W3:Y:S02]  /*76f0*/  @!P0 SYNCS.PHASECHK.TRANS64 P0, [R0+URZ], R3 ;  /* 0x00000003000085a7 */ /* 0x000ee400080010ff */
[----:B---3--:R-:W-:Y:S05]  /*7700*/  @!P0 BRA `(.L_x_127) ;  /* 0xfffffffc00f08947 */ /* 0x008fea000383ffff */
[----:B------:R-:W-:Y:S05]  /*7710*/  BRA `(.L_x_128) ;  /* 0xffffffbc00907947 */ /* 0x000fea000383ffff */
.L_x_62:
[----:B------:R-:W-:-:S07]  /*7720*/  MOV R0, UR5 ;  /* 0x0000000500007c02 */ /* 0x000fce0008000f00 */
.L_x_129:
[----:B-1----:R1:W2:Y:S02]  /*7730*/  SYNCS.PHASECHK.TRANS64.TRYWAIT P0, [R0+URZ], R3 ;  /* 0x00000003000075a7 */ /* 0x0022a400080011ff */
[----:B--2---:R-:W-:Y:S05]  /*7740*/  @!P0 NANOSLEEP.SYNCS 0x989680 ;  /* 0x009896800000895d */ /* 0x004fea0003900000 */
[----:B------:R-:W2:Y:S02]  /*7750*/  @!P0 SYNCS.PHASECHK.TRANS64 P0, [R0+URZ], R3 ;  /* 0x00000003000085a7 */ /* 0x000ea400080010ff */
[----:B--2---:R-:W-:Y:S05]  /*7760*/  @!P0 BRA `(.L_x_129) ;  /* 0xfffffffc00f08947 */ /* 0x004fea000383ffff */
[----:B------:R-:W-:Y:S05]  /*7770*/  BRA `(.L_x_130) ;  /* 0xffffffbc009c7947 */ /* 0x000fea000383ffff */
.L_x_63:
[----:B------:R-:W-:-:S07]  /*7780*/  MOV R0, UR5 ;  /* 0x0000000500007c02 */ /* 0x000fce0008000f00 */
.L_x_131:
[----:B-1----:R1:W2:Y:S02]  /*7790*/  SYNCS.PHASECHK.TRANS64.TRYWAIT P0, [R0+URZ], R3 ;  /* 0x00000003000075a7 */ /* 0x0022a400080011ff */
[----:B--2---:R-:W-:Y:S05]  /*77a0*/  @!P0 NANOSLEEP.SYNCS 0x989680 ;  /* 0x009896800000895d */ /* 0x004fea0003900000 */
[----:B------:R-:W2:Y:S02]  /*77b0*/  @!P0 SYNCS.PHASECHK.TRANS64 P0, [R0+URZ], R3 ;  /* 0x00000003000085a7 */ /* 0x000ea400080010ff */
[----:B--2---:R-:W-:Y:S05]  /*77c0*/  @!P0 BRA `(.L_x_131) ;  /* 0xfffffffc00f08947 */ /* 0x004fea000383ffff */
[----:B------:R-:W-:Y:S05]  /*77d0*/  BRA `(.L_x_132) ;  /* 0xffffffbc00a87947 */ /* 0x000fea000383ffff */
.L_x_64:
[----:B------:R-:W-:-:S07]  /*77e0*/  MOV R0, UR7 ;  /* 0x0000000700007c02 */ /* 0x000fce0008000f00 */
.L_x_133:
[----:B-1----:R1:W2:Y:S02]  /*77f0*/  SYNCS.PHASECHK.TRANS64.TRYWAIT P0, [R0+URZ], R3 ;  /* 0x00000003000075a7 */ /* 0x0022a400080011ff */
[----:B--2---:R-:W-:Y:S05]  /*7800*/  @!P0 NANOSLEEP.SYNCS 0x989680 ;  /* 0x009896800000895d */ /* 0x004fea0003900000 */
[----:B------:R-:W2:Y:S02]  /*7810*/  @!P0 SYNCS.PHASECHK.TRANS64 P0, [R0+URZ], R3 ;  /* 0x00000003000085a7 */ /* 0x000ea400080010ff */
[----:B--2---:R-:W-:Y:S05]  /*7820*/  @!P0 BRA `(.L_x_133) ;  /* 0xfffffffc00f08947 */ /* 0x004fea000383ffff */
[----:B------:R-:W-:Y:S05]  /*7830*/  BRA `(.L_x_134) ;  /* 0xffffffbc00b47947 */ /* 0x000fea000383ffff */
.L_x_69:
[----:B--2---:R2:W3:Y:S02]  /*7840*/  SYNCS.PHASECHK.TRANS64.TRYWAIT P0, [R0+URZ+0x80], R3 ;  /* 0x00008003000075a7 */ /* 0x0044e400080011ff */
[----:B---3--:R-:W-:Y:S05]  /*7850*/  @!P0 NANOSLEEP.SYNCS 0x989680 ;  /* 0x009896800000895d */ /* 0x008fea0003900000 */
[----:B------:R-:W3:Y:S02]  /*7860*/  @!P0 SYNCS.PHASECHK.TRANS64 P0, [R0+URZ+0x80], R3 ;  /* 0x00008003000085a7 */ /* 0x000ee400080010ff */
[----:B---3--:R-:W-:Y:S05]  /*7870*/  @!P0 BRA `(.L_x_69) ;  /* 0xfffffffc00f08947 */ /* 0x008fea000383ffff */
[----:B------:R-:W-:Y:S05]  /*7880*/  BRA `(.L_x_135) ;  /* 0xffffffc000b87947 */ /* 0x000fea000383ffff */
.L_x_72:
[----:B------:R-:W-:Y:S07]  /*7890*/  MOV R0, UR7 ;  /* 0x0000000700007c02 */ /* 0x000fee0008000f00 */
.L_x_136:
[----:B--2---:R2:W3:Y:S02]  /*78a0*/  SYNCS.PHASECHK.TRANS64.TRYWAIT P0, [R0+URZ+0x78], R3 ;  /* 0x00007803000075a7 */ /* 0x0044e400080011ff */
[----:B---3--:R-:W-:Y:S05]  /*78b0*/  @!P0 NANOSLEEP.SYNCS 0x989680 ;  /* 0x009896800000895d */ /* 0x008fea0003900000 */
[----:B------:R-:W3:Y:S02]  /*78c0*/  @!P0 SYNCS.PHASECHK.TRANS64 P0, [R0+URZ+0x78], R3 ;  /* 0x00007803000085a7 */ /* 0x000ee400080010ff */
[----:B---3--:R-:W-:Y:S05]  /*78d0*/  @!P0 BRA `(.L_x_136) ;  /* 0xfffffffc00f08947 */ /* 0x008fea000383ffff */
[----:B------:R-:W-:Y:S05]  /*78e0*/  BRA `(.L_x_71) ;  /* 0xffffffc400987947 */ /* 0x000fea000383ffff */
.L_x_75:
[----:B--2---:R-:W-:Y:S07]  /*78f0*/  MOV R3, UR7 ;  /* 0x0000000700037c02 */ /* 0x004fee0008000f00 */
.L_x_137:
[----:B-1----:R1:W2:Y:S02]  /*7900*/  SYNCS.PHASECHK.TRANS64.TRYWAIT P0, [R3+URZ+0x60], R12 ;  /* 0x0000600c030075a7 */ /* 0x0022a400080011ff */
[----:B--2---:R-:W-:Y:S05]  /*7910*/  @!P0 NANOSLEEP.SYNCS 0x989680 ;  /* 0x009896800000895d */ /* 0x004fea0003900000 */
[----:B------:R-:W2:Y:S02]  /*7920*/  @!P0 SYNCS.PHASECHK.TRANS64 P0, [R3+URZ+0x60], R12 ;  /* 0x0000600c030085a7 */ /* 0x000ea400080010ff */
[----:B--2---:R-:W-:Y:S05]  /*7930*/  @!P0 BRA `(.L_x_137) ;  /* 0xfffffffc00f08947 */ /* 0x004fea000383ffff */
[----:B------:R-:W-:Y:S05]  /*7940*/  BRA `(.L_x_138) ;  /* 0xffffffc800107947 */ /* 0x000fea000383ffff */
.L_x_76:
[----:B------:R-:W-:Y:S07]  /*7950*/  MOV R3, UR7 ;  /* 0x0000000700037c02 */ /* 0x000fee0008000f00 */
.L_x_139:
[----:B-1----:R1:W2:Y:S02]  /*7960*/  SYNCS.PHASECHK.TRANS64.TRYWAIT P0, [R3+URZ+0x68], R12 ;  /* 0x0000680c030075a7 */ /* 0x0022a400080011ff */
[----:B--2---:R-:W-:Y:S05]  /*7970*/  @!P0 NANOSLEEP.SYNCS 0x989680 ;  /* 0x009896800000895d */ /* 0x004fea0003900000 */
[----:B------:R-:W2:Y:S02]  /*7980*/  @!P0 SYNCS.PHASECHK.TRANS64 P0, [R3+URZ+0x68], R12 ;  /* 0x0000680c030085a7 */ /* 0x000ea400080010ff */
[----:B--2---:R-:W-:Y:S05]  /*7990*/  @!P0 BRA `(.L_x_139) ;  /* 0xfffffffc00f08947 */ /* 0x004fea000383ffff */
[----:B------:R-:W-:Y:S05]  /*79a0*/  BRA `(.L_x_140) ;  /* 0xffffffc800907947 */ /* 0x000fea000383ffff */
.L_x_78:
[----:B------:R-:W-:-:S07]  /*79b0*/  MOV R0, UR7 ;  /* 0x0000000700007c02 */ /* 0x000fce0008000f00 */
.L_x_141:
[----:B-1----:R1:W3:Y:S02]  /*79c0*/  SYNCS.PHASECHK.TRANS64.TRYWAIT P0, [R0+URZ+0x60], R3 ;  /* 0x00006003000075a7 */ /* 0x0022e400080011ff */
[----:B---3--:R-:W-:Y:S05]  /*79d0*/  @!P0 NANOSLEEP.SYNCS 0x989680 ;  /* 0x009896800000895d */ /* 0x008fea0003900000 */
[----:B------:R-:W3:Y:S02]  /*79e0*/  @!P0 SYNCS.PHASECHK.TRANS64 P0, [R0+URZ+0x60], R3 ;  /* 0x00006003000085a7 */ /* 0x000ee400080010ff */
[----:B---3--:R-:W-:Y:S05]  /*79f0*/  @!P0 BRA `(.L_x_141) ;  /* 0xfffffffc00f08947 */ /* 0x008fea000383ffff */
[----:B------:R-:W-:Y:S05]  /*7a00*/  BRA `(.L_x_142) ;  /* 0xffffffcc00007947 */ /* 0x000fea000383ffff */
.L_x_80:
[----:B--2---:R2:W4:Y:S02]  /*7a10*/  SYNCS.PHASECHK.TRANS64.TRYWAIT P0, [R0+URZ+0x80], R3 ;  /* 0x00008003000075a7 */ /* 0x00452400080011ff */
[----:B----4-:R-:W-:Y:S05]  /*7a20*/  @!P0 NANOSLEEP.SYNCS 0x989680 ;  /* 0x009896800000895d */ /* 0x010fea0003900000 */
[----:B------:R-:W4:Y:S02]  /*7a30*/  @!P0 SYNCS.PHASECHK.TRANS64 P0, [R0+URZ+0x80], R3 ;  /* 0x00008003000085a7 */ /* 0x000f2400080010ff */
[----:B----4-:R-:W-:Y:S05]  /*7a40*/  @!P0 BRA `(.L_x_80) ;  /* 0xfffffffc00f08947 */ /* 0x010fea000383ffff */
[----:B------:R-:W-:Y:S05]  /*7a50*/  BRA `(.L_x_143) ;  /* 0xffffffcc00cc7947 */ /* 0x000fea000383ffff */
.L_x_91:
[----:B-1----:R1:W3:Y:S02]  /*7a60*/  SYNCS.PHASECHK.TRANS64.TRYWAIT P1, [R0+URZ+0x50], R3 ;  /* 0x00005003000075a7 */ /* 0x0022e400080211ff */
[----:B---3--:R-:W-:Y:S05]  /*7a70*/  @!P1 NANOSLEEP.SYNCS 0x989680 ;  /* 0x009896800000995d */ /* 0x008fea0003900000 */
[----:B------:R-:W3:Y:S02]  /*7a80*/  @!P1 SYNCS.PHASECHK.TRANS64 P1, [R0+URZ+0x50], R3 ;  /* 0x00005003000095a7 */ /* 0x000ee400080210ff */
[----:B---3--:R-:W-:Y:S05]  /*7a90*/  @!P1 BRA `(.L_x_91) ;  /* 0xfffffffc00f09947 */ /* 0x008fea000383ffff */
[----:B------:R-:W-:Y:S05]  /*7aa0*/  BRA `(.L_x_90) ;  /* 0xffffffd800e47947 */ /* 0x000fea000383ffff */
.L_x_93:
[----:B-1----:R1:W4:Y:S02]  /*7ab0*/  SYNCS.PHASECHK.TRANS64.TRYWAIT P0, [R113+URZ+0xa0], R2 ;  /* 0x0000a002710075a7 */ /* 0x00232400080011ff */
[----:B----4-:R-:W-:Y:S05]  /*7ac0*/  @!P0 NANOSLEEP.SYNCS 0x989680 ;  /* 0x009896800000895d */ /* 0x010fea0003900000 */
[----:B------:R-:W4:Y:S02]  /*7ad0*/  @!P0 SYNCS.PHASECHK.TRANS64 P0, [R113+URZ+0xa0], R2 ;  /* 0x0000a002710085a7 */ /* 0x000f2400080010ff */
[----:B----4-:R-:W-:Y:S05]  /*7ae0*/  @!P0 BRA `(.L_x_93) ;  /* 0xfffffffc00f08947 */ /* 0x010fea000383ffff */
[----:B------:R-:W-:Y:S05]  /*7af0*/  BRA `(.L_x_92) ;  /* 0xffffffdc00387947 */ /* 0x000fea000383ffff */
.L_x_101:
[----:B--2---:R2:W3:Y:S02]  /*7b00*/  SYNCS.PHASECHK.TRANS64.TRYWAIT P0, [R32+URZ+0x50], R3 ;  /* 0x00005003200075a7 */ /* 0x0044e400080011ff */
[----:B---3--:R-:W-:Y:S05]  /*7b10*/  @!P0 NANOSLEEP.SYNCS 0x989680 ;  /* 0x009896800000895d */ /* 0x008fea0003900000 */
[----:B------:R-:W3:Y:S02]  /*7b20*/  @!P0 SYNCS.PHASECHK.TRANS64 P0, [R32+URZ+0x50], R3 ;  /* 0x00005003200085a7 */ /* 0x000ee400080010ff */
[----:B---3--:R-:W-:Y:S05]  /*7b30*/  @!P0 BRA `(.L_x_101) ;  /* 0xfffffffc00f08947 */ /* 0x008fea000383ffff */
[----:B------:R-:W-:Y:S05]  /*7b40*/  BRA `(.L_x_100) ;  /* 0xffffffe800287947 */ /* 0x000fea000383ffff */
        .weak           $__internal_0_$__cuda_sm10x_tcgen05_guardrail_trap_col_being_dealloced_not_returned_by_alloc
        .type           $__internal_0_$__cuda_sm10x_tcgen05_guardrail_trap_col_being_dealloced_not_returned_by_alloc,@function
        .size           $__internal_0_$__cuda_sm10x_tcgen05_guardrail_trap_col_being_dealloced_not_returned_by_alloc,($__internal_1_$__cuda_sm10x_tcgen05_guardrail_trap_phase_invalid_during_alloc - $__internal_0_$__cuda_sm10x_tcgen05_guardrail_trap_col_being_dealloced_not_returned_by_alloc)
$__internal_0_$__cuda_sm10x_tcgen05_guardrail_trap_col_being_dealloced_not_returned_by_alloc:
[----:B------:R-:W-:Y:S05]  /*7b50*/  BPT.TRAP 0x1 ;  /* 0x000000040000795c */ /* 0x000fea0000300000 */
[----:B------:R-:W-:-:S04]  /*7b60*/  HFMA2 R3, -RZ, RZ, 0, 0 ;  /* 0x00000000ff037431 */ /* 0x000fc800000001ff */
[----:B------:R-:W-:Y:S05]  /*7b70*/  RET.REL.NODEC R2 `(_ZN7cutlass13device_kernelINS_4gemm6kernel13GemmUniversalIN4cute5tupleIJiiiiEEENS1_10collective13CollectiveMmaINS1_35MainloopSm100TmaUmmaWarpSpecializedILi5ELi2ELi4ENS5_IJNS4_1CILi1EEESB_SB_EEEEENS5_IJNSA_ILi64EEENSA_ILi128EEESE_EEENS_12float_e4m3_tENS5_IJlSB_lEEESH_SI_NS4_8TiledMMAINS4_8MMA_AtomIJNS4_10MMA_TraitsINS4_19SM100_MMA_F8F6F4_SSEJSH_SH_fSE_SF_NS4_17integral_constantINS4_4UMMA5MajorELSP_0EEESQ_NSN_INSO_7ScaleInELSR_0EEESS_EEEEEENS4_6LayoutISC_NS5_IJNSA_ILi0EEESW_SW_EEEEENS5_IJNS4_10UnderscoreESZ_SZ_EEEEENS4_13SM90_TMA_LOADENS4_14ComposedLayoutINS4_7SwizzleILi2ELi4ELi3EEENS4_18smem_ptr_flag_bitsILi8EEENSV_INS5_IJNSA_ILi8EEESE_EEENS5_IJSE_SB_EEEEEEEvNS4_8identityES12_S1C_vS1D_EENS_8epilogue10collective18CollectiveEpilogueINS1F_23Sm100TmaWarpSpecializedILi2ELi2ELi32ELb0ELb0EEEJSG_NS5_IJNSV_ISE_SB_EES1K_EEESH_SI_SH_SI_NS1F_6fusion15FusionCallbacksIS1J_NS1M_17LinearCombinationISH_fSH_fLNS_15FloatRoundStyleE2EEESG_S1L_JEEENS4_5SM1004TMEM4LOAD26SM100_TMEM_LOAD_16dp32b32xES12_S1C_NS4_39AutoVectorizingCopyWithAssumedAlignmentILi128EEENS4_14SM90_TMA_STOREES1C_S1X_S1X_EEEvvEEEEvNT_6ParamsE) ;  /* 0xffffff8402207950 */ /* 0x000fea0003c3ffff */
        .weak           $__internal_1_$__cuda_sm10x_tcgen05_guardrail_trap_phase_invalid_during_alloc
        .type           $__internal_1_$__cuda_sm10x_tcgen05_guardrail_trap_phase_invalid_during_alloc,@function
        .size           $__internal_1_$__cuda_sm10x_tcgen05_guardrail_trap_phase_invalid_during_alloc,($__internal_2_$__cuda_sm10x_tcgen05_guardrail_trap_unallocated_columns_being_dealloced - $__internal_1_$__cuda_sm10x_tcgen05_guardrail_trap_phase_invalid_during_alloc)
$__internal_1_$__cuda_sm10x_tcgen05_guardrail_trap_phase_invalid_during_alloc:
[----:B------:R-:W-:Y:S05]  /*7b80*/  BPT.TRAP 0x1 ;  /* 0x000000040000795c */ /* 0x000fea0000300000 */
[----:B------:R-:W-:-:S04]  /*7b90*/  MOV R3, 0x0 ;  /* 0x0000000000037802 */ /* 0x000fc80000000f00 */
[----:B------:R-:W-:Y:S05]  /*7ba0*/  RET.REL.NODEC R2 `(_ZN7cutlass13device_kernelINS_4gemm6kernel13GemmUniversalIN4cute5tupleIJiiiiEEENS1_10collective13CollectiveMmaINS1_35MainloopSm100TmaUmmaWarpSpecializedILi5ELi2ELi4ENS5_IJNS4_1CILi1EEESB_SB_EEEEENS5_IJNSA_ILi64EEENSA_ILi128EEESE_EEENS_12float_e4m3_tENS5_IJlSB_lEEESH_SI_NS4_8TiledMMAINS4_8MMA_AtomIJNS4_10MMA_TraitsINS4_19SM100_MMA_F8F6F4_SSEJSH_SH_fSE_SF_NS4_17integral_constantINS4_4UMMA5MajorELSP_0EEESQ_NSN_INSO_7ScaleInELSR_0EEESS_EEEEEENS4_6LayoutISC_NS5_IJNSA_ILi0EEESW_SW_EEEEENS5_IJNS4_10UnderscoreESZ_SZ_EEEEENS4_13SM90_TMA_LOADENS4_14ComposedLayoutINS4_7SwizzleILi2ELi4ELi3EEENS4_18smem_ptr_flag_bitsILi8EEENSV_INS5_IJNSA_ILi8EEESE_EEENS5_IJSE_SB_EEEEEEEvNS4_8identityES12_S1C_vS1D_EENS_8epilogue10collective18CollectiveEpilogueINS1F_23Sm100TmaWarpSpecializedILi2ELi2ELi32ELb0ELb0EEEJSG_NS5_IJNSV_ISE_SB_EES1K_EEESH_SI_SH_SI_NS1F_6fusion15FusionCallbacksIS1J_NS1M_17LinearCombinationISH_fSH_fLNS_15FloatRoundStyleE2EEESG_S1L_JEEENS4_5SM1004TMEM4LOAD26SM100_TMEM_LOAD_16dp32b32xES12_S1C_NS4_39AutoVectorizingCopyWithAssumedAlignmentILi128EEENS4_14SM90_TMA_STOREES1C_S1X_S1X_EEEvvEEEEvNT_6ParamsE) ;  /* 0xffffff8402147950 */ /* 0x000fea0003c3ffff */
        .weak           $__internal_2_$__cuda_sm10x_tcgen05_guardrail_trap_unallocated_columns_being_dealloced
        .type           $__internal_2_$__cuda_sm10x_tcgen05_guardrail_trap_unallocated_columns_being_dealloced,@function
        .size           $__internal_2_$__cuda_sm10x_tcgen05_guardrail_trap_unallocated_columns_being_dealloced,(.L_x_145 - $__internal_2_$__cuda_sm10x_tcgen05_guardrail_trap_unallocated_columns_being_dealloced)
$__internal_2_$__cuda_sm10x_tcgen05_guardrail_trap_unallocated_columns_being_dealloced:
[----:B------:R-:W-:Y:S05]  /*7bb0*/  BPT.TRAP 0x1 ;  /* 0x000000040000795c */ /* 0x000fea0000300000 */
[----:B------:R-:W-:-:S04]  /*7bc0*/  HFMA2 R3, -RZ, RZ, 0, 0 ;  /* 0x00000000ff037431 */ /* 0x000fc800000001ff */
[----:B------:R-:W-:Y:S05]  /*7bd0*/  RET.REL.NODEC R2 `(_ZN7cutlass13device_kernelINS_4gemm6kernel13GemmUniversalIN4cute5tupleIJiiiiEEENS1_10collective13CollectiveMmaINS1_35MainloopSm100TmaUmmaWarpSpecializedILi5ELi2ELi4ENS5_IJNS4_1CILi1EEESB_SB_EEEEENS5_IJNSA_ILi64EEENSA_ILi128EEESE_EEENS_12float_e4m3_tENS5_IJlSB_lEEESH_SI_NS4_8TiledMMAINS4_8MMA_AtomIJNS4_10MMA_TraitsINS4_19SM100_MMA_F8F6F4_SSEJSH_SH_fSE_SF_NS4_17integral_constantINS4_4UMMA5MajorELSP_0EEESQ_NSN_INSO_7ScaleInELSR_0EEESS_EEEEEENS4_6LayoutISC_NS5_IJNSA_ILi0EEESW_SW_EEEEENS5_IJNS4_10UnderscoreESZ_SZ_EEEEENS4_13SM90_TMA_LOADENS4_14ComposedLayoutINS4_7SwizzleILi2ELi4ELi3EEENS4_18smem_ptr_flag_bitsILi8EEENSV_INS5_IJNSA_ILi8EEESE_EEENS5_IJSE_SB_EEEEEEEvNS4_8identityES12_S1C_vS1D_EENS_8epilogue10collective18CollectiveEpilogueINS1F_23Sm100TmaWarpSpecializedILi2ELi2ELi32ELb0ELb0EEEJSG_NS5_IJNSV_ISE_SB_EES1K_EEESH_SI_SH_SI_NS1F_6fusion15FusionCallbacksIS1J_NS1M_17LinearCombinationISH_fSH_fLNS_15FloatRoundStyleE2EEESG_S1L_JEEENS4_5SM1004TMEM4LOAD26SM100_TMEM_LOAD_16dp32b32xES12_S1C_NS4_39AutoVectorizingCopyWithAssumedAlignmentILi128EEENS4_14SM90_TMA_STOREES1C_S1X_S1X_EEEvvEEEEvNT_6ParamsE) ;  /* 0xffffff8402087950 */ /* 0x000fea0003c3ffff */
.L_x_144:
[----:B------:R-:W-:-:S00]  /*7be0*/  BRA `(.L_x_144) ;  /* 0xfffffffc00fc7947 */ /* 0x000fc0000383ffff */
[----:B------:R-:W-:-:S00]  /*7bf0*/  NOP ;  /* 0x0000000000007918 */ /* 0x000fc00000000000 */
        /* <DEDUP_REMOVED lines=8> */
.L_x_145:


//--------------------- .nv.global.init           --------------------------
	.section	.nv.global.init,"aw",@progbits
.nv.global.init:
	.type		$str$27,@object
	.size		$str$27,($str$28 - $str$27)
$str$27:
        /*0000*/ 	.byte	0x28, 0x61, 0x64, 0x64, 0x72, 0x65, 0x73, 0x73, 0x20, 0x26, 0x20, 0x6d, 0x61, 0x73, 0x6b, 0x29
        /*0010*/ 	.byte	0x20, 0x3d, 0x3d, 0x20, 0x30, 0x00
	.type		$str$28,@object
	.size		$str$28,($str$26 - $str$28)
$str$28:
        /*0016*/ 	.byte	0x2f, 0x74, 0x6d, 0x70, 0x2f, 0x63, 0x75, 0x74, 0x6c, 0x61, 0x73, 0x73, 0x5f, 0x73, 0x77, 0x65
        /*0026*/ 	.byte	0x65, 0x70, 0x5f, 0x73, 0x72, 0x63, 0x2f, 0x69, 0x6e, 0x63, 0x6c, 0x75, 0x64, 0x65, 0x2f, 0x63
        /*0036*/ 	.byte	0x75, 0x74, 0x65, 0x2f, 0x70, 0x6f, 0x69, 0x6e, 0x74, 0x65, 0x72, 0x5f, 0x66, 0x6c, 0x61, 0x67
        /*0046*/ 	.byte	0x67, 0x65, 0x64, 0x2e, 0x68, 0x70, 0x70, 0x00
	.type		$str$26,@object
	.size		$str$26,($str$25 - $str$26)
$str$26:
        /*004e*/ 	.byte	0x2f, 0x74, 0x6d, 0x70, 0x2f, 0x63, 0x75, 0x74, 0x6c, 0x61, 0x73, 0x73, 0x5f, 0x73, 0x77, 0x65
        /*005e*/ 	.byte	0x65, 0x70, 0x5f, 0x73, 0x72, 0x63, 0x2f, 0x69, 0x6e, 0x63, 0x6c, 0x75, 0x64, 0x65, 0x2f, 0x63
        /*006e*/ 	.byte	0x75, 0x74, 0x65, 0x2f, 0x61, 0x74, 0x6f, 0x6d, 0x2f, 0x63, 0x6f, 0x70, 0x79, 0x5f, 0x74, 0x72
        /*007e*/ 	.byte	0x61, 0x69, 0x74, 0x73, 0x5f, 0x73, 0x6d, 0x31, 0x30, 0x30, 0x2e, 0x68, 0x70, 0x70, 0x00
	.type		$str$25,@object
	.size		$str$25,(__unnamed_1 - $str$25)
$str$25:
        /*008d*/ 	.byte	0x28, 0x28, 0x75, 0x69, 0x6e, 0x74, 0x33, 0x32, 0x5f, 0x74, 0x28, 0x74, 0x68, 0x72, 0x65, 0x61
        /*009d*/ 	.byte	0x64, 0x49, 0x64, 0x78, 0x2e, 0x78, 0x29, 0x20, 0x2f, 0x20, 0x33, 0x32, 0x29, 0x20, 0x25, 0x20
        /*00ad*/ 	.byte	0x34, 0x29, 0x20, 0x3d, 0x3d, 0x20, 0x28, 0x28, 0x28, 0x74, 0x6d, 0x65, 0x6d, 0x5f, 0x61, 0x64
        /*00bd*/ 	.byte	0x64, 0x72, 0x20, 0x3e, 0x3e, 0x20, 0x31, 0x36, 0x29, 0x20, 0x2f, 0x20, 0x33, 0x32, 0x29, 0x20
        /*00cd*/ 	.byte	0x25, 0x20, 0x34, 0x29, 0x00
	.type		__unnamed_1,@object
	.size		__unnamed_1,(__unnamed_2 - __unnamed_1)
__unnamed_1:
        /*00d2*/ 	.byte	0x61, 0x75, 0x74, 0x6f, 0x20, 0x63, 0x75, 0x74, 0x65, 0x3a, 0x3a, 0x61, 0x73, 0x5f, 0x70, 0x6f
        /* <DEDUP_REMOVED lines=24> */
        /*0262*/ 	.byte	0x3c, 0x34, 0x30, 0x39, 0x36, 0x3e, 0x3e, 0x3e, 0x3e, 0x5d, 0x00
	.type		__unnamed_2,@object
	.size		__unnamed_2,(.L_2 - __unnamed_2)
__unnamed_2:
        /* <DEDUP_REMOVED lines=40> */
        /*04ed*/ 	.byte	0x74, 0x65, 0x3a, 0x3a, 0x43, 0x3c, 0x30, 0x3e, 0x3e, 0x3e, 0x3e, 0x5d, 0x00
.L_2:


//--------------------- .nv.shared._ZN7cutlass13device_kernelINS_4gemm6kernel13GemmUniversalIN4cute5tupleIJiiiiEEENS1_10collective13CollectiveMmaINS1_35MainloopSm100TmaUmmaWarpSpecializedILi5ELi2ELi4ENS5_IJNS4_1CILi1EEESB_SB_EEEEENS5_IJNSA_ILi64EEENSA_ILi128EEESE_EEENS_12float_e4m3_tENS5_IJlSB_lEEESH_SI_NS4_8TiledMMAINS4_8MMA_AtomIJNS4_10MMA_TraitsINS4_19SM100_MMA_F8F6F4_SSEJSH_SH_fSE_SF_NS4_17integral_constantINS4_4UMMA5MajorELSP_0EEESQ_NSN_INSO_7ScaleInELSR_0EEESS_EEEEEENS4_6LayoutISC_NS5_IJNSA_ILi0EEESW_SW_EEEEENS5_IJNS4_10UnderscoreESZ_SZ_EEEEENS4_13SM90_TMA_LOADENS4_14ComposedLayoutINS4_7SwizzleILi2ELi4ELi3EEENS4_18smem_ptr_flag_bitsILi8EEENSV_INS5_IJNSA_ILi8EEESE_EEENS5_IJSE_SB_EEEEEEEvNS4_8identityES12_S1C_vS1D_EENS_8epilogue10collective18CollectiveEpilogueINS1F_23Sm100TmaWarpSpecializedILi2ELi2ELi32ELb0ELb0EEEJSG_NS5_IJNSV_ISE_SB_EES1K_EEESH_SI_SH_SI_NS1F_6fusion15FusionCallbacksIS1J_NS1M_17LinearCombinationISH_fSH_fLNS_15FloatRoundStyleE2EEESG_S1L_JEEENS4_5SM1004TMEM4LOAD26SM100_TMEM_LOAD_16dp32b32xES12_S1C_NS4_39AutoVectorizingCopyWithAssumedAlignmentILi128EEENS4_14SM90_TMA_STOREES1C_S1X_S1X_EEEvvEEEEvNT_6ParamsE --------------------------
	.section	.nv.shared._ZN7cutlass13device_kernelINS_4gemm6kernel13GemmUniversalIN4cute5tupleIJiiiiEEENS1_10collective13CollectiveMmaINS1_35MainloopSm100TmaUmmaWarpSpecializedILi5ELi2ELi4ENS5_IJNS4_1CILi1EEESB_SB_EEEEENS5_IJNSA_ILi64EEENSA_ILi128EEESE_EEENS_12float_e4m3_tENS5_IJlSB_lEEESH_SI_NS4_8TiledMMAINS4_8MMA_AtomIJNS4_10MMA_TraitsINS4_19SM100_MMA_F8F6F4_SSEJSH_SH_fSE_SF_NS4_17integral_constantINS4_4UMMA5MajorELSP_0EEESQ_NSN_INSO_7ScaleInELSR_0EEESS_EEEEEENS4_6LayoutISC_NS5_IJNSA_ILi0EEESW_SW_EEEEENS5_IJNS4_10UnderscoreESZ_SZ_EEEEENS4_13SM90_TMA_LOADENS4_14ComposedLayoutINS4_7SwizzleILi2ELi4ELi3EEENS4_18smem_ptr_flag_bitsILi8EEENSV_INS5_IJNSA_ILi8EEESE_EEENS5_IJSE_SB_EEEEEEEvNS4_8identityES12_S1C_vS1D_EENS_8epilogue10collective18CollectiveEpilogueINS1F_23Sm100TmaWarpSpecializedILi2ELi2ELi32ELb0ELb0EEEJSG_NS5_IJNSV_ISE_SB_EES1K_EEESH_SI_SH_SI_NS1F_6fusion15FusionCallbacksIS1J_NS1M_17LinearCombinationISH_fSH_fLNS_15FloatRoundStyleE2EEESG_S1L_JEEENS4_5SM1004TMEM4LOAD26SM100_TMEM_LOAD_16dp32b32xES12_S1C_NS4_39AutoVectorizingCopyWithAssumedAlignmentILi128EEENS4_14SM90_TMA_STOREES1C_S1X_S1X_EEEvvEEEEvNT_6ParamsE,"aw",@nobits
	.sectionflags	@""
	.align	16
	.zero		1024


//--------------------- .nv.shared.reserved.0     --------------------------
	.section	.nv.shared.reserved.0,"aw",@nobits
	.weak		__nv_reservedSMEM_offset_0_alias
	.size		__nv_reservedSMEM_offset_0_alias, 0, 64
	.other		__nv_reservedSMEM_offset_0_alias,@"STO_CUDA_RESERVED_SHARED STV_DEFAULT"
__nv_reservedSMEM_offset_0_alias:
	.zero		0
.nv.shared.reserved.0:
	.zero		64
	.weak		__nv_reservedSMEM_tcgen05_partition
	.type		__nv_reservedSMEM_tcgen05_partition,@object
	.size		__nv_reservedSMEM_tcgen05_partition,(.L_0 - __nv_reservedSMEM_tcgen05_partition)
__nv_reservedSMEM_tcgen05_partition:
	.zero		32
.L_0:


//--------------------- .nv.global                --------------------------
	.section	.nv.global,"aw",@nobits
.nv.global:
	.type		_ZN39_INTERNAL_bb7b27ce_4_k_cu_49b7d724_80494cute1_E,@object
	.size		_ZN39_INTERNAL_bb7b27ce_4_k_cu_49b7d724_80494cute1_E,(_ZN39_INTERNAL_bb7b27ce_4_k_cu_49b7d724_80494cuda3std3__45__cpo6cbeginE - _ZN39_INTERNAL_bb7b27ce_4_k_cu_49b7d724_80494cute1_E)
_ZN39_INTERNAL_bb7b27ce_4_k_cu_49b7d724_80494cute1_E:
	.zero		1
	.type		_ZN39_INTERNAL_bb7b27ce_4_k_cu_49b7d724_80494cuda3std3__45__cpo6cbeginE,@object
	.size		_ZN39_INTERNAL_bb7b27ce_4_k_cu_49b7d724_80494cuda3std3__45__cpo6cbeginE,(_ZN39_INTERNAL_bb7b27ce_4_k_cu_49b7d724_80494cuda3std3__48in_placeE - _ZN39_INTERNAL_bb7b27ce_4_k_cu_49b7d724_80494cuda3std3__45__cpo6cbeginE)
_ZN39_INTERNAL_bb7b27ce_4_k_cu_49b7d724_80494cuda3std3__45__cpo6cbeginE:
	.zero		1
	.type		_ZN39_INTERNAL_bb7b27ce_4_k_cu_49b7d724_80494cuda3std3__48in_placeE,@object
	.size		_ZN39_INTERNAL_bb7b27ce_4_k_cu_49b7d724_80494cuda3std3__48in_placeE,(_ZN39_INTERNAL_bb7b27ce_4_k_cu_49b7d724_80494cuda3std6ranges3__45__cpo9iter_moveE - _ZN39_INTERNAL_bb7b27ce_4_k_cu_49b7d724_80494cuda3std3__48in_placeE)
_ZN39_INTERNAL_bb7b27ce_4_k_cu_49b7d724_80494cuda3std3__48in_placeE:
	.zero		1
	.type		_ZN39_INTERNAL_bb7b27ce_4_k_cu_49b7d724_80494cuda3std6ranges3__45__cpo9iter_moveE,@object
	.size		_ZN39_INTERNAL_bb7b27ce_4_k_cu_49b7d724_80494cuda3std6ranges3__45__cpo9iter_moveE,(_ZN39_INTERNAL_bb7b27ce_4_k_cu_49b7d724_80494cuda3std3__45__cpo5beginE - _ZN39_INTERNAL_bb7b27ce_4_k_cu_49b7d724_80494cuda3std6ranges3__45__cpo9iter_moveE)
_ZN39_INTERNAL_bb7b27ce_4_k_cu_49b7d724_80494cuda3std6ranges3__45__cpo9iter_moveE:
	.zero		1
	.type		_ZN39_INTERNAL_bb7b27ce_4_k_cu_49b7d724_80494cuda3std3__45__cpo5beginE,@object
	.size		_ZN39_INTERNAL_bb7b27ce_4_k_cu_49b7d724_80494cuda3std3__45__cpo5beginE,(_ZN39_INTERNAL_bb7b27ce_4_k_cu_49b7d724_80494cuda3std3__441_GLOBAL__N__bb7b27ce_4_k_cu_49b7d724_80496ignoreE - _ZN39_INTERNAL_bb7b27ce_4_k_cu_49b7d724_80494cuda3std3__45__cpo5beginE)
_ZN39_INTERNAL_bb7b27ce_4_k_cu_49b7d724_80494cuda3std3__45__cpo5beginE:
	.zero		1
	.type		_ZN39_INTERNAL_bb7b27ce_4_k_cu_49b7d724_80494cuda3std3__441_GLOBAL__N__bb7b27ce_4_k_cu_49b7d724_80496ignoreE,@object
	.size		_ZN39_INTERNAL_bb7b27ce_4_k_cu_49b7d724_80494cuda3std3__441_GLOBAL__N__bb7b27ce_4_k_cu_49b7d724_80496ignoreE,(_ZN39_INTERNAL_bb7b27ce_4_k_cu_49b7d724_80494cute7productE - _ZN39_INTERNAL_bb7b27ce_4_k_cu_49b7d724_80494cuda3std3__441_GLOBAL__N__bb7b27ce_4_k_cu_49b7d724_80496ignoreE)
_ZN39_INTERNAL_bb7b27ce_4_k_cu_49b7d724_80494cuda3std3__441_GLOBAL__N__bb7b27ce_4_k_cu_49b7d724_80496ignoreE:
	.zero		1
	.type		_ZN39_INTERNAL_bb7b27ce_4_k_cu_49b7d724_80494cute7productE,@object
	.size		_ZN39_INTERNAL_bb7b27ce_4_k_cu_49b7d724_80494cute7productE,(_ZN39_INTERNAL_bb7b27ce_4_k_cu_49b7d724_80494cuda3std3__45__cpo3endE - _ZN39_INTERNAL_bb7b27ce_4_k_cu_49b7d724_80494cute7productE)
_ZN39_INTERNAL_bb7b27ce_4_k_cu_49b7d724_80494cute7productE:
	.zero		1
	.type		_ZN39_INTERNAL_bb7b27ce_4_k_cu_49b7d724_80494cuda3std3__45__cpo3endE,@object
	.size		_ZN39_INTERNAL_bb7b27ce_4_k_cu_49b7d724_80494cuda3std3__45__cpo3endE,(_ZN39_INTERNAL_bb7b27ce_4_k_cu_49b7d724_80494cuda3std3__419piecewise_constructE - _ZN39_INTERNAL_bb7b27ce_4_k_cu_49b7d724_80494cuda3std3__45__cpo3endE)
_ZN39_INTERNAL_bb7b27ce_4_k_cu_49b7d724_80494cuda3std3__45__cpo3endE:
	.zero		1
	.type		_ZN39_INTERNAL_bb7b27ce_4_k_cu_49b7d724_80494cuda3std3__419piecewise_constructE,@object
	.size		_ZN39_INTERNAL_bb7b27ce_4_k_cu_49b7d724_80494cuda3std3__419piecewise_constructE,(_ZN39_INTERNAL_bb7b27ce_4_k_cu_49b7d724_80494cuda3std3__45__cpo4cendE - _ZN39_INTERNAL_bb7b27ce_4_k_cu_49b7d724_80494cuda3std3__419piecewise_constructE)
_ZN39_INTERNAL_bb7b27ce_4_k_cu_49b7d724_80494cuda3std3__419piecewise_constructE:
	.zero		1
	.type		_ZN39_INTERNAL_bb7b27ce_4_k_cu_49b7d724_80494cuda3std3__45__cpo4cendE,@object
	.size		_ZN39_INTERNAL_bb7b27ce_4_k_cu_49b7d724_80494cuda3std3__45__cpo4cendE,(_ZN39_INTERNAL_bb7b27ce_4_k_cu_49b7d724_80494cuda3std6ranges3__45__cpo4swapE - _ZN39_INTERNAL_bb7b27ce_4_k_cu_49b7d724_80494cuda3std3__45__cpo4cendE)
_ZN39_INTERNAL_bb7b27ce_4_k_cu_49b7d724_80494cuda3std3__45__cpo4cendE:
	.zero		1
	.type		_ZN39_INTERNAL_bb7b27ce_4_k_cu_49b7d724_80494cuda3std6ranges3__45__cpo4swapE,@object
	.size		_ZN39_INTERNAL_bb7b27ce_4_k_cu_49b7d724_80494cuda3std6ranges3__45__cpo4swapE,(.L_10 - _ZN39_INTERNAL_bb7b27ce_4_k_cu_49b7d724_80494cuda3std6ranges3__45__cpo4swapE)
_ZN39_INTERNAL_bb7b27ce_4_k_cu_49b7d724_80494cuda3std6ranges3__45__cpo4swapE:
	.zero		1
.L_10:


//--------------------- .nv.constant0._ZN7cutlass13device_kernelINS_4gemm6kernel13GemmUniversalIN4cute5tupleIJiiiiEEENS1_10collective13CollectiveMmaINS1_35MainloopSm100TmaUmmaWarpSpecializedILi5ELi2ELi4ENS5_IJNS4_1CILi1EEESB_SB_EEEEENS5_IJNSA_ILi64EEENSA_ILi128EEESE_EEENS_12float_e4m3_tENS5_IJlSB_lEEESH_SI_NS4_8TiledMMAINS4_8MMA_AtomIJNS4_10MMA_TraitsINS4_19SM100_MMA_F8F6F4_SSEJSH_SH_fSE_SF_NS4_17integral_constantINS4_4UMMA5MajorELSP_0EEESQ_NSN_INSO_7ScaleInELSR_0EEESS_EEEEEENS4_6LayoutISC_NS5_IJNSA_ILi0EEESW_SW_EEEEENS5_IJNS4_10UnderscoreESZ_SZ_EEEEENS4_13SM90_TMA_LOADENS4_14ComposedLayoutINS4_7SwizzleILi2ELi4ELi3EEENS4_18smem_ptr_flag_bitsILi8EEENSV_INS5_IJNSA_ILi8EEESE_EEENS5_IJSE_SB_EEEEEEEvNS4_8identityES12_S1C_vS1D_EENS_8epilogue10collective18CollectiveEpilogueINS1F_23Sm100TmaWarpSpecializedILi2ELi2ELi32ELb0ELb0EEEJSG_NS5_IJNSV_ISE_SB_EES1K_EEESH_SI_SH_SI_NS1F_6fusion15FusionCallbacksIS1J_NS1M_17LinearCombinationISH_fSH_fLNS_15FloatRoundStyleE2EEESG_S1L_JEEENS4_5SM1004TMEM4LOAD26SM100_TMEM_LOAD_16dp32b32xES12_S1C_NS4_39AutoVectorizingCopyWithAssumedAlignmentILi128EEENS4_14SM90_TMA_STOREES1C_S1X_S1X_EEEvvEEEEvNT_6ParamsE --------------------------
	.section	.nv.constant0._ZN7cutlass13device_kernelINS_4gemm6kernel13GemmUniversalIN4cute5tupleIJiiiiEEENS1_10collective13CollectiveMmaINS1_35MainloopSm100TmaUmmaWarpSpecializedILi5ELi2ELi4ENS5_IJNS4_1CILi1EEESB_SB_EEEEENS5_IJNSA_ILi64EEENSA_ILi128EEESE_EEENS_12float_e4m3_tENS5_IJlSB_lEEESH_SI_NS4_8TiledMMAINS4_8MMA_AtomIJNS4_10MMA_TraitsINS4_19SM100_MMA_F8F6F4_SSEJSH_SH_fSE_SF_NS4_17integral_constantINS4_4UMMA5MajorELSP_0EEESQ_NSN_INSO_7ScaleInELSR_0EEESS_EEEEEENS4_6LayoutISC_NS5_IJNSA_ILi0EEESW_SW_EEEEENS5_IJNS4_10UnderscoreESZ_SZ_EEEEENS4_13SM90_TMA_LOADENS4_14ComposedLayoutINS4_7SwizzleILi2ELi4ELi3EEENS4_18smem_ptr_flag_bitsILi8EEENSV_INS5_IJNSA_ILi8EEESE_EEENS5_IJSE_SB_EEEEEEEvNS4_8identityES12_S1C_vS1D_EENS_8epilogue10collective18CollectiveEpilogueINS1F_23Sm100TmaWarpSpecializedILi2ELi2ELi32ELb0ELb0EEEJSG_NS5_IJNSV_ISE_SB_EES1K_EEESH_SI_SH_SI_NS1F_6fusion15FusionCallbacksIS1J_NS1M_17LinearCombinationISH_fSH_fLNS_15FloatRoundStyleE2EEESG_S1L_JEEENS4_5SM1004TMEM4LOAD26SM100_TMEM_LOAD_16dp32b32xES12_S1C_NS4_39AutoVectorizingCopyWithAssumedAlignmentILi128EEENS4_14SM90_TMA_STOREES1C_S1X_S1X_EEEvvEEEEvNT_6ParamsE,"a",@progbits
	.sectionflags	@""
	.align	4
.nv.constant0._ZN7cutlass13device_kernelINS_4gemm6kernel13GemmUniversalIN4cute5tupleIJiiiiEEENS1_10collective13CollectiveMmaINS1_35MainloopSm100TmaUmmaWarpSpecializedILi5ELi2ELi4ENS5_IJNS4_1CILi1EEESB_SB_EEEEENS5_IJNSA_ILi64EEENSA_ILi128EEESE_EEENS_12float_e4m3_tENS5_IJlSB_lEEESH_SI_NS4_8TiledMMAINS4_8MMA_AtomIJNS4_10MMA_TraitsINS4_19SM100_MMA_F8F6F4_SSEJSH_SH_fSE_SF_NS4_17integral_constantINS4_4UMMA5MajorELSP_0EEESQ_NSN_INSO_7ScaleInELSR_0EEESS_EEEEEENS4_6LayoutISC_NS5_IJNSA_ILi0EEESW_SW_EEEEENS5_IJNS4_10UnderscoreESZ_SZ_EEEEENS4_13SM90_TMA_LOADENS4_14ComposedLayoutINS4_7SwizzleILi2ELi4ELi3EEENS4_18smem_ptr_flag_bitsILi8EEENSV_INS5_IJNSA_ILi8EEESE_EEENS5_IJSE_SB_EEEEEEEvNS4_8identityES12_S1C_vS1D_EENS_8epilogue10collective18CollectiveEpilogueINS1F_23Sm100TmaWarpSpecializedILi2ELi2ELi32ELb0ELb0EEEJSG_NS5_IJNSV_ISE_SB_EES1K_EEESH_SI_SH_SI_NS1F_6fusion15FusionCallbacksIS1J_NS1M_17LinearCombinationISH_fSH_fLNS_15FloatRoundStyleE2EEESG_S1L_JEEENS4_5SM1004TMEM4LOAD26SM100_TMEM_LOAD_16dp32b32xES12_S1C_NS4_39AutoVectorizingCopyWithAssumedAlignmentILi128EEENS4_14SM90_TMA_STOREES1C_S1X_S1X_EEEvvEEEEvNT_6ParamsE:
	.zero		2944


//--------------------- SYMBOLS --------------------------

	.type		.nv.reservedSmem.offset0,@object
	.size		.nv.reservedSmem.offset0,0x4
	.type		.nv.reservedSmem.cap,@object
	.size		.nv.reservedSmem.cap,0x4
	.type		__assertfail,@function
